	.target	sm_90a

	.elftype	@"ET_EXEC"


//--------------------- .note.nv.tkinfo           --------------------------
	.section	.note.nv.tkinfo,"",@"SHT_NOTE"
	.sectionflags	@"SHF_NOTE_NV_TKINFO"
	.tkinfo
        /*0018*/ 	.word	0x00000002
        /*0030*/ 	.string	""
        /*0030*/ 	.string	"ptxas"
        /*0030*/ 	.string	"Cuda compilation tools, release 13.0, V13.0.88"
        /*0030*/ 	.string	"Build cuda_13.0.r13.0/compiler.36424714_0"
        /*0030*/ 	.string	"-arch sm_90a -m 64 "



//--------------------- .note.nv.cuinfo           --------------------------
	.section	.note.nv.cuinfo,"",@"SHT_NOTE"
	.sectionflags	@"SHF_NOTE_NV_CUINFO"
        /*0018*/ 	.short	0x0002
        /*001a*/ 	.short	0x005a
        /*001c*/ 	.short	0x0082
	.zero		2


//--------------------- .nv.info                  --------------------------
	.section	.nv.info,"",@"SHT_CUDA_INFO"
	.align	4


	//----- nvinfo : EIATTR_REGCOUNT
	.align		4
        /*0000*/ 	.byte	0x04, 0x2f
        /*0002*/ 	.short	(.L_12 - .L_11)
	.align		4
.L_11:
        /*0004*/ 	.word	index@(_ZN7cutlass13device_kernelINS_4gemm6kernel13GemmUniversalIN4cute5tupleIJiiiiEEENS1_10collective13CollectiveMmaINS1_37MainloopSm90TmaGmmaWarpSpecializedFP8ILi14ENS5_IJNS4_1CILi1EEESB_SB_EEENS1_35KernelTmaWarpSpecializedCooperativeEEENS5_IJNSA_ILi256EEESF_NSA_ILi32EEEEEENS_12float_e4m3_tENS5_IJlSB_lEEESI_SJ_NS4_8TiledMMAINS4_8MMA_AtomIJNS4_4SM904GMMA31MMA_64x256x32_F32E4M3E4M3_SS_TNILNSN_7ScaleInE1ELSP_1EEEEEENS4_6LayoutINS5_IJNSA_ILi2EEESB_SB_EEENS5_IJSB_NSA_ILi0EEESV_EEEEENS5_IJNS4_10UnderscoreESY_SY_EEEEENS4_13SM90_TMA_LOADENS4_14ComposedLayoutINS4_7SwizzleILi1ELi4ELi3EEENS4_18smem_ptr_flag_bitsILi8EEENSS_INS5_IJNSA_ILi8EEESG_EEENS5_IJSG_SB_EEEEEEEvNS4_8identityES11_S1B_vS1C_EENS_8epilogue10collective6detail29Sm90TmaWarpSpecializedAdapterINS1F_15DefaultEpilogueISI_SJ_SJ_NS1E_6thread17LinearCombinationISI_Li1EffLNS1J_9ScaleType4KindE0ELNS_15FloatRoundStyleE2ESI_EENS1_15EpilogueDefaultEEEEEvvEEEEvNT_6ParamsE)
        /*0008*/ 	.word	0x000000a8


	//----- nvinfo : EIATTR_FRAME_SIZE
	.align		4
.L_12:
        /*000c*/ 	.byte	0x04, 0x11
        /*000e*/ 	.short	(.L_14 - .L_13)
	.align		4
.L_13:
        /*0010*/ 	.word	index@(_ZN7cutlass13device_kernelINS_4gemm6kernel13GemmUniversalIN4cute5tupleIJiiiiEEENS1_10collective13CollectiveMmaINS1_37MainloopSm90TmaGmmaWarpSpecializedFP8ILi14ENS5_IJNS4_1CILi1EEESB_SB_EEENS1_35KernelTmaWarpSpecializedCooperativeEEENS5_IJNSA_ILi256EEESF_NSA_ILi32EEEEEENS_12float_e4m3_tENS5_IJlSB_lEEESI_SJ_NS4_8TiledMMAINS4_8MMA_AtomIJNS4_4SM904GMMA31MMA_64x256x32_F32E4M3E4M3_SS_TNILNSN_7ScaleInE1ELSP_1EEEEEENS4_6LayoutINS5_IJNSA_ILi2EEESB_SB_EEENS5_IJSB_NSA_ILi0EEESV_EEEEENS5_IJNS4_10UnderscoreESY_SY_EEEEENS4_13SM90_TMA_LOADENS4_14ComposedLayoutINS4_7SwizzleILi1ELi4ELi3EEENS4_18smem_ptr_flag_bitsILi8EEENSS_INS5_IJNSA_ILi8EEESG_EEENS5_IJSG_SB_EEEEEEEvNS4_8identityES11_S1B_vS1C_EENS_8epilogue10collective6detail29Sm90TmaWarpSpecializedAdapterINS1F_15DefaultEpilogueISI_SJ_SJ_NS1E_6thread17LinearCombinationISI_Li1EffLNS1J_9ScaleType4KindE0ELNS_15FloatRoundStyleE2ESI_EENS1_15EpilogueDefaultEEEEEvvEEEEvNT_6ParamsE)
        /*0014*/ 	.word	0x00000670


	//----- nvinfo : EIATTR_MIN_STACK_SIZE
	.align		4
.L_14:
        /*0018*/ 	.byte	0x04, 0x12
        /*001a*/ 	.short	(.L_16 - .L_15)
	.align		4
.L_15:
        /*001c*/ 	.word	index@(_ZN7cutlass13device_kernelINS_4gemm6kernel13GemmUniversalIN4cute5tupleIJiiiiEEENS1_10collective13CollectiveMmaINS1_37MainloopSm90TmaGmmaWarpSpecializedFP8ILi14ENS5_IJNS4_1CILi1EEESB_SB_EEENS1_35KernelTmaWarpSpecializedCooperativeEEENS5_IJNSA_ILi256EEESF_NSA_ILi32EEEEEENS_12float_e4m3_tENS5_IJlSB_lEEESI_SJ_NS4_8TiledMMAINS4_8MMA_AtomIJNS4_4SM904GMMA31MMA_64x256x32_F32E4M3E4M3_SS_TNILNSN_7ScaleInE1ELSP_1EEEEEENS4_6LayoutINS5_IJNSA_ILi2EEESB_SB_EEENS5_IJSB_NSA_ILi0EEESV_EEEEENS5_IJNS4_10UnderscoreESY_SY_EEEEENS4_13SM90_TMA_LOADENS4_14ComposedLayoutINS4_7SwizzleILi1ELi4ELi3EEENS4_18smem_ptr_flag_bitsILi8EEENSS_INS5_IJNSA_ILi8EEESG_EEENS5_IJSG_SB_EEEEEEEvNS4_8identityES11_S1B_vS1C_EENS_8epilogue10collective6detail29Sm90TmaWarpSpecializedAdapterINS1F_15DefaultEpilogueISI_SJ_SJ_NS1E_6thread17LinearCombinationISI_Li1EffLNS1J_9ScaleType4KindE0ELNS_15FloatRoundStyleE2ESI_EENS1_15EpilogueDefaultEEEEEvvEEEEvNT_6ParamsE)
        /*0020*/ 	.word	0x00000670
.L_16:


//--------------------- .nv.compat                --------------------------
	.section	.nv.compat,"",@"SHT_CUDA_COMPAT_INFO"
	.align	4
        /*0000*/ 	.byte	0x02, 0x09, 0x01, 0x00, 0x02, 0x02, 0x04, 0x00, 0x02, 0x05, 0x05, 0x00, 0x03, 0x07, 0x01, 0x01
        /*0010*/ 	.byte	0x02, 0x03, 0x01, 0x00, 0x02, 0x06, 0x01, 0x00, 0x04, 0x0b, 0x08, 0x00, 0x00, 0x00, 0x00, 0x00
        /*0020*/ 	.byte	0x00, 0x00, 0x00, 0x00


//--------------------- .nv.info._ZN7cutlass13device_kernelINS_4gemm6kernel13GemmUniversalIN4cute5tupleIJiiiiEEENS1_10collective13CollectiveMmaINS1_37MainloopSm90TmaGmmaWarpSpecializedFP8ILi14ENS5_IJNS4_1CILi1EEESB_SB_EEENS1_35KernelTmaWarpSpecializedCooperativeEEENS5_IJNSA_ILi256EEESF_NSA_ILi32EEEEEENS_12float_e4m3_tENS5_IJlSB_lEEESI_SJ_NS4_8TiledMMAINS4_8MMA_AtomIJNS4_4SM904GMMA31MMA_64x256x32_F32E4M3E4M3_SS_TNILNSN_7ScaleInE1ELSP_1EEEEEENS4_6LayoutINS5_IJNSA_ILi2EEESB_SB_EEENS5_IJSB_NSA_ILi0EEESV_EEEEENS5_IJNS4_10UnderscoreESY_SY_EEEEENS4_13SM90_TMA_LOADENS4_14ComposedLayoutINS4_7SwizzleILi1ELi4ELi3EEENS4_18smem_ptr_flag_bitsILi8EEENSS_INS5_IJNSA_ILi8EEESG_EEENS5_IJSG_SB_EEEEEEEvNS4_8identityES11_S1B_vS1C_EENS_8epilogue10collective6detail29Sm90TmaWarpSpecializedAdapterINS1F_15DefaultEpilogueISI_SJ_SJ_NS1E_6thread17LinearCombinationISI_Li1EffLNS1J_9ScaleType4KindE0ELNS_15FloatRoundStyleE2ESI_EENS1_15EpilogueDefaultEEEEEvvEEEEvNT_6ParamsE --------------------------
	.section	.nv.info._ZN7cutlass13device_kernelINS_4gemm6kernel13GemmUniversalIN4cute5tupleIJiiiiEEENS1_10collective13CollectiveMmaINS1_37MainloopSm90TmaGmmaWarpSpecializedFP8ILi14ENS5_IJNS4_1CILi1EEESB_SB_EEENS1_35KernelTmaWarpSpecializedCooperativeEEENS5_IJNSA_ILi256EEESF_NSA_ILi32EEEEEENS_12float_e4m3_tENS5_IJlSB_lEEESI_SJ_NS4_8TiledMMAINS4_8MMA_AtomIJNS4_4SM904GMMA31MMA_64x256x32_F32E4M3E4M3_SS_TNILNSN_7ScaleInE1ELSP_1EEEEEENS4_6LayoutINS5_IJNSA_ILi2EEESB_SB_EEENS5_IJSB_NSA_ILi0EEESV_EEEEENS5_IJNS4_10UnderscoreESY_SY_EEEEENS4_13SM90_TMA_LOADENS4_14ComposedLayoutINS4_7SwizzleILi1ELi4ELi3EEENS4_18smem_ptr_flag_bitsILi8EEENSS_INS5_IJNSA_ILi8EEESG_EEENS5_IJSG_SB_EEEEEEEvNS4_8identityES11_S1B_vS1C_EENS_8epilogue10collective6detail29Sm90TmaWarpSpecializedAdapterINS1F_15DefaultEpilogueISI_SJ_SJ_NS1E_6thread17LinearCombinationISI_Li1EffLNS1J_9ScaleType4KindE0ELNS_15FloatRoundStyleE2ESI_EENS1_15EpilogueDefaultEEEEEvvEEEEvNT_6ParamsE,"",@"SHT_CUDA_INFO"
	.sectionflags	@""
	.align	4


	//----- nvinfo : EIATTR_CUDA_API_VERSION
	.align		4
        /*0000*/ 	.byte	0x04, 0x37
        /*0002*/ 	.short	(.L_18 - .L_17)
.L_17:
        /*0004*/ 	.word	0x00000082


	//----- nvinfo : EIATTR_KPARAM_INFO
	.align		4
.L_18:
        /*0008*/ 	.byte	0x04, 0x17
        /*000a*/ 	.short	(.L_20 - .L_19)
.L_19:
        /*000c*/ 	.word	0x00000000
        /*0010*/ 	.short	0x0000
        /*0012*/ 	.short	0x0070
        /*0014*/ 	.byte	0x00, 0xf0, 0x01, 0x10


	//----- nvinfo : EIATTR_SPARSE_MMA_MASK
	.align		4
.L_20:
        /*0018*/ 	.byte	0x03, 0x50
        /*001a*/ 	.short	0x0000


	//----- nvinfo : EIATTR_MAXREG_COUNT
	.align		4
        /*001c*/ 	.byte	0x03, 0x1b
        /*001e*/ 	.short	0x00a8


	//----- nvinfo : EIATTR_NUM_BARRIERS
	.align		4
        /*0020*/ 	.byte	0x02, 0x4c
        /*0022*/ 	.byte	0x01
	.zero		1


	//----- nvinfo : EIATTR_ANNOTATIONS
	.align		4
        /*0024*/ 	.byte	0x04, 0x55
        /*0026*/ 	.short	(.L_22 - .L_21)


	//   ....[0]....
.L_21:
        /*0028*/ 	.word	0x00000001
        /*002c*/ 	.byte	0x00, 0x07, 0x00, 0x00, 0x01, 0x00, 0x00, 0x00, 0x20, 0x07, 0x00, 0x00, 0x01, 0x00, 0x00, 0x00
        /* <DEDUP_REMOVED lines=1352> */
        /*54bc*/ 	.byte	0x40, 0x3a, 0x02, 0x00


	//----- nvinfo : EIATTR_MERCURY_ISA_VERSION
	.align		4
.L_22:
        /*54c0*/ 	.byte	0x03, 0x5f
        /*54c2*/ 	.short	0x0101


	//----- nvinfo : EIATTR_INT_WARP_WIDE_INSTR_OFFSETS
	.align		4
        /*54c4*/ 	.byte	0x04, 0x31
        /*54c6*/ 	.short	(.L_24 - .L_23)


	//   ....[0]....
.L_23:
        /*54c8*/ 	.word	0x000005f0


	//   ....[1]....
        /*54cc*/ 	.word	0x00000610


	//   ....[2]....
        /*54d0*/ 	.word	0x00000710


	//----- nvinfo : EIATTR_COOP_GROUP_MASK_REGIDS
	.align		4
.L_24:
        /*54d4*/ 	.byte	0x04, 0x29
        /*54d6*/ 	.short	(.L_26 - .L_25)


	//   ....[0]....
.L_25:
        /*54d8*/ 	.word	0xffffffff


	//   ....[1]....
        /*54dc*/ 	.word	0xffffffff


	//   ....[2]....
        /*54e0*/ 	.word	0xffffffff


	//   ....[3]....
        /*54e4*/ 	.word	0xffffffff


	//   ....[4]....
        /*54e8*/ 	.word	0xffffffff


	//----- nvinfo : EIATTR_COOP_GROUP_INSTR_OFFSETS
	.align		4
.L_26:
        /*54ec*/ 	.byte	0x04, 0x28
        /*54ee*/ 	.short	(.L_28 - .L_27)


	//   ....[0]....
.L_27:
        /*54f0*/ 	.word	0x00000070


	//   ....[1]....
        /*54f4*/ 	.word	0x00000080


	//   ....[2]....
        /*54f8*/ 	.word	0x000001a0


	//   ....[3]....
        /*54fc*/ 	.word	0x00000530


	//   ....[4]....
        /*5500*/ 	.word	0x00002820


	//----- nvinfo : EIATTR_REG_RECONFIG
	.align		4
.L_28:
        /*5504*/ 	.byte	0x01, 0x54
	.zero		2


	//----- nvinfo : EIATTR_MBARRIER_INSTR_OFFSETS
	.align		4
        /*5508*/ 	.byte	0x04, 0x39
        /*550a*/ 	.short	(.L_30 - .L_29)


	//   ....[0]....
.L_29:
        /*550c*/ 	.word	0x00000340
        /*5510*/ 	.word	0x000000ff
        /*5514*/ 	.word	0x00000000
        /*5518*/ 	.short	0x0100
        /*551a*/ 	.byte	0x09
	.zero		1


	//   ....[1]....
        /*551c*/ 	.word	0x00000350
        /*5520*/ 	.word	0x000000ff
        /*5524*/ 	.word	0x00000070
        /*5528*/ 	.short	0x0100
        /*552a*/ 	.byte	0x09
	.zero		1


	//   ....[2]....
        /*552c*/ 	.word	0x00000360
        /*5530*/ 	.word	0x000000ff
        /*5534*/ 	.word	0x00000008
        /*5538*/ 	.short	0x0100
        /*553a*/ 	.byte	0x09
	.zero		1


	//   ....[3]....
        /*553c*/ 	.word	0x00000370
        /*5540*/ 	.word	0x000000ff
        /*5544*/ 	.word	0x00000078
        /*5548*/ 	.short	0x0100
        /*554a*/ 	.byte	0x09
	.zero		1


	//   ....[4]....
        /*554c*/ 	.word	0x00000380
        /*5550*/ 	.word	0x000000ff
        /*5554*/ 	.word	0x00000010
        /*5558*/ 	.short	0x0100
        /*555a*/ 	.byte	0x09
	.zero		1


	//   ....[5]....
        /*555c*/ 	.word	0x00000390
        /*5560*/ 	.word	0x000000ff
        /*5564*/ 	.word	0x00000080
        /*5568*/ 	.short	0x0100
        /*556a*/ 	.byte	0x09
	.zero		1


	//   ....[6]....
        /*556c*/ 	.word	0x000003a0
        /*5570*/ 	.word	0x000000ff
        /*5574*/ 	.word	0x00000018
        /*5578*/ 	.short	0x0100
        /*557a*/ 	.byte	0x09
	.zero		1


	//   ....[7]....
        /*557c*/ 	.word	0x000003b0
        /*5580*/ 	.word	0x000000ff
        /*5584*/ 	.word	0x00000088
        /*5588*/ 	.short	0x0100
        /*558a*/ 	.byte	0x09
	.zero		1


	//   ....[8]....
        /*558c*/ 	.word	0x000003c0
        /*5590*/ 	.word	0x000000ff
        /*5594*/ 	.word	0x00000020
        /*5598*/ 	.short	0x0100
        /*559a*/ 	.byte	0x09
	.zero		1


	//   ....[9]....
        /*559c*/ 	.word	0x000003d0
        /*55a0*/ 	.word	0x000000ff
        /*55a4*/ 	.word	0x00000090
        /*55a8*/ 	.short	0x0100
        /*55aa*/ 	.byte	0x09
	.zero		1


	//   ....[10]....
        /*55ac*/ 	.word	0x000003e0
        /*55b0*/ 	.word	0x000000ff
        /*55b4*/ 	.word	0x00000028
        /*55b8*/ 	.short	0x0100
        /*55ba*/ 	.byte	0x09
	.zero		1


	//   ....[11]....
        /*55bc*/ 	.word	0x000003f0
        /*55c0*/ 	.word	0x000000ff
        /*55c4*/ 	.word	0x00000098
        /*55c8*/ 	.short	0x0100
        /*55ca*/ 	.byte	0x09
	.zero		1


	//   ....[12]....
        /*55cc*/ 	.word	0x00000400
        /*55d0*/ 	.word	0x000000ff
        /*55d4*/ 	.word	0x00000030
        /*55d8*/ 	.short	0x0100
        /*55da*/ 	.byte	0x09
	.zero		1


	//   ....[13]....
        /*55dc*/ 	.word	0x00000410
        /*55e0*/ 	.word	0x000000ff
        /*55e4*/ 	.word	0x000000a0
        /*55e8*/ 	.short	0x0100
        /*55ea*/ 	.byte	0x09
	.zero		1


	//   ....[14]....
        /*55ec*/ 	.word	0x00000420
        /*55f0*/ 	.word	0x000000ff
        /*55f4*/ 	.word	0x00000038
        /*55f8*/ 	.short	0x0100
        /*55fa*/ 	.byte	0x09
	.zero		1


	//   ....[15]....
        /*55fc*/ 	.word	0x00000430
        /*5600*/ 	.word	0x000000ff
        /*5604*/ 	.word	0x000000a8
        /*5608*/ 	.short	0x0100
        /*560a*/ 	.byte	0x09
	.zero		1


	//   ....[16]....
        /*560c*/ 	.word	0x00000440
        /*5610*/ 	.word	0x000000ff
        /*5614*/ 	.word	0x00000040
        /*5618*/ 	.short	0x0100
        /*561a*/ 	.byte	0x09
	.zero		1


	//   ....[17]....
        /*561c*/ 	.word	0x00000450
        /*5620*/ 	.word	0x000000ff
        /*5624*/ 	.word	0x000000b0
        /*5628*/ 	.short	0x0100
        /*562a*/ 	.byte	0x09
	.zero		1


	//   ....[18]....
        /*562c*/ 	.word	0x00000460
        /*5630*/ 	.word	0x000000ff
        /*5634*/ 	.word	0x00000048
        /*5638*/ 	.short	0x0100
        /*563a*/ 	.byte	0x09
	.zero		1


	//   ....[19]....
        /*563c*/ 	.word	0x00000470
        /*5640*/ 	.word	0x000000ff
        /*5644*/ 	.word	0x000000b8
        /*5648*/ 	.short	0x0100
        /*564a*/ 	.byte	0x09
	.zero		1


	//   ....[20]....
        /*564c*/ 	.word	0x00000480
        /*5650*/ 	.word	0x000000ff
        /*5654*/ 	.word	0x00000050
        /*5658*/ 	.short	0x0100
        /*565a*/ 	.byte	0x09
	.zero		1


	//   ....[21]....
        /*565c*/ 	.word	0x00000490
        /*5660*/ 	.word	0x000000ff
        /*5664*/ 	.word	0x000000c0
        /*5668*/ 	.short	0x0100
        /*566a*/ 	.byte	0x09
	.zero		1


	//   ....[22]....
        /*566c*/ 	.word	0x000004a0
        /*5670*/ 	.word	0x000000ff
        /*5674*/ 	.word	0x00000058
        /*5678*/ 	.short	0x0100
        /*567a*/ 	.byte	0x09
	.zero		1


	//   ....[23]....
        /*567c*/ 	.word	0x000004b0
        /*5680*/ 	.word	0x000000ff
        /*5684*/ 	.word	0x000000c8
        /*5688*/ 	.short	0x0100
        /*568a*/ 	.byte	0x09
	.zero		1


	//   ....[24]....
        /*568c*/ 	.word	0x000004c0
        /*5690*/ 	.word	0x000000ff
        /*5694*/ 	.word	0x00000060
        /*5698*/ 	.short	0x0100
        /*569a*/ 	.byte	0x09
	.zero		1


	//   ....[25]....
        /*569c*/ 	.word	0x000004d0
        /*56a0*/ 	.word	0x000000ff
        /*56a4*/ 	.word	0x000000d0
        /*56a8*/ 	.short	0x0100
        /*56aa*/ 	.byte	0x09
	.zero		1


	//   ....[26]....
        /*56ac*/ 	.word	0x000004e0
        /*56b0*/ 	.word	0x000000ff
        /*56b4*/ 	.word	0x00000068
        /*56b8*/ 	.short	0x0100
        /*56ba*/ 	.byte	0x09
	.zero		1


	//   ....[27]....
        /*56bc*/ 	.word	0x000004f0
        /*56c0*/ 	.word	0x000000ff
        /*56c4*/ 	.word	0x000000d8
        /*56c8*/ 	.short	0x0100
        /*56ca*/ 	.byte	0x09
	.zero		1


	//   ....[28]....
        /*56cc*/ 	.word	0x00000740
        /*56d0*/ 	.word	0x000000ff
        /*56d4*/ 	.word	0x000000f0
        /*56d8*/ 	.short	0x0100
        /*56da*/ 	.byte	0x06
	.zero		1


	//   ....[29]....
        /*56dc*/ 	.word	0x00000750
        /*56e0*/ 	.word	0x000000ff
        /*56e4*/ 	.word	0x000000f8
        /*56e8*/ 	.short	0x0100
        /*56ea*/ 	.byte	0x06
	.zero		1


	//   ....[30]....
        /*56ec*/ 	.word	0x00002c30
        /*56f0*/ 	.word	0x000000ff
        /*56f4*/ 	.word	0x00000000
        /*56f8*/ 	.short	0x010a
        /*56fa*/ 	.byte	0x07
	.zero		1


	//   ....[31]....
        /*56fc*/ 	.word	0x00002c90
        /*5700*/ 	.word	0x000000ff
        /*5704*/ 	.word	0x00000000
        /*5708*/ 	.short	0x010a
        /*570a*/ 	.byte	0x07
	.zero		1


	//   ....[32]....
        /*570c*/ 	.word	0x00006450
        /*5710*/ 	.word	0x000000ff
        /*5714*/ 	.word	0x00000000
        /*5718*/ 	.short	0x010a
        /*571a*/ 	.byte	0x0f
	.zero		1


	//   ....[33]....
        /*571c*/ 	.word	0x00006490
        /*5720*/ 	.word	0x000000ff
        /*5724*/ 	.word	0x00000000
        /*5728*/ 	.short	0x010a
        /*572a*/ 	.byte	0x0f
	.zero		1


	//   ....[34]....
        /*572c*/ 	.word	0x0000b0f0
        /*5730*/ 	.word	0x000000ff
        /*5734*/ 	.word	0x00000000
        /*5738*/ 	.short	0x0101
        /*573a*/ 	.byte	0x08
	.zero		1


	//   ....[35]....
        /*573c*/ 	.word	0x0000ebb0
        /*5740*/ 	.word	0x000000ff
        /*5744*/ 	.word	0x00000000
        /*5748*/ 	.short	0x0101
        /*574a*/ 	.byte	0x08
	.zero		1


	//   ....[36]....
        /*574c*/ 	.word	0x000226f0
        /*5750*/ 	.word	0x00000010
        /*5754*/ 	.word	0x00000070
        /*5758*/ 	.short	0x010a
        /*575a*/ 	.byte	0x3f
	.zero		1


	//   ....[37]....
        /*575c*/ 	.word	0x00022a20
        /*5760*/ 	.word	0x00000002
        /*5764*/ 	.word	0x000000f8
        /*5768*/ 	.short	0x0101
        /*576a*/ 	.byte	0x3f
	.zero		1


	//   ....[38]....
        /*576c*/ 	.word	0x000231e0
        /*5770*/ 	.word	0x00000003
        /*5774*/ 	.word	0x00000000
        /*5778*/ 	.short	0x010a
        /*577a*/ 	.byte	0x3f
	.zero		1


	//   ....[39]....
        /*577c*/ 	.word	0x00023270
        /*5780*/ 	.word	0x00000003
        /*5784*/ 	.word	0x00000000
        /*5788*/ 	.short	0x010a
        /*578a*/ 	.byte	0x3f
	.zero		1


	//   ....[40]....
        /*578c*/ 	.word	0x00023300
        /*5790*/ 	.word	0x00000003
        /*5794*/ 	.word	0x00000000
        /*5798*/ 	.short	0x010a
        /*579a*/ 	.byte	0x3f
	.zero		1


	//   ....[41]....
        /*579c*/ 	.word	0x00023390
        /*57a0*/ 	.word	0x00000003
        /*57a4*/ 	.word	0x00000000
        /*57a8*/ 	.short	0x010a
        /*57aa*/ 	.byte	0x3f
	.zero		1


	//   ....[42]....
        /*57ac*/ 	.word	0x00023420
        /*57b0*/ 	.word	0x00000003
        /*57b4*/ 	.word	0x00000000
        /*57b8*/ 	.short	0x010a
        /*57ba*/ 	.byte	0x3f
	.zero		1


	//   ....[43]....
        /*57bc*/ 	.word	0x000234b0
        /*57c0*/ 	.word	0x00000003
        /*57c4*/ 	.word	0x00000000
        /*57c8*/ 	.short	0x010a
        /*57ca*/ 	.byte	0x3f
	.zero		1


	//   ....[44]....
        /*57cc*/ 	.word	0x00023540
        /*57d0*/ 	.word	0x00000003
        /*57d4*/ 	.word	0x00000000
        /*57d8*/ 	.short	0x010a
        /*57da*/ 	.byte	0x3f
	.zero		1


	//   ....[45]....
        /*57dc*/ 	.word	0x000235d0
        /*57e0*/ 	.word	0x00000003
        /*57e4*/ 	.word	0x00000000
        /*57e8*/ 	.short	0x010a
        /*57ea*/ 	.byte	0x3f
	.zero		1


	//   ....[46]....
        /*57ec*/ 	.word	0x00023660
        /*57f0*/ 	.word	0x00000003
        /*57f4*/ 	.word	0x00000000
        /*57f8*/ 	.short	0x010a
        /*57fa*/ 	.byte	0x3f
	.zero		1


	//   ....[47]....
        /*57fc*/ 	.word	0x000236f0
        /*5800*/ 	.word	0x00000003
        /*5804*/ 	.word	0x00000000
        /*5808*/ 	.short	0x010a
        /*580a*/ 	.byte	0x3f
	.zero		1


	//   ....[48]....
        /*580c*/ 	.word	0x00023780
        /*5810*/ 	.word	0x00000003
        /*5814*/ 	.word	0x00000000
        /*5818*/ 	.short	0x010a
        /*581a*/ 	.byte	0x3f
	.zero		1


	//   ....[49]....
        /*581c*/ 	.word	0x00023810
        /*5820*/ 	.word	0x00000003
        /*5824*/ 	.word	0x00000000
        /*5828*/ 	.short	0x010a
        /*582a*/ 	.byte	0x3f
	.zero		1


	//   ....[50]....
        /*582c*/ 	.word	0x000238a0
        /*5830*/ 	.word	0x00000003
        /*5834*/ 	.word	0x00000000
        /*5838*/ 	.short	0x010a
        /*583a*/ 	.byte	0x3f
	.zero		1


	//   ....[51]....
        /*583c*/ 	.word	0x00023930
        /*5840*/ 	.word	0x00000003
        /*5844*/ 	.word	0x00000000
        /*5848*/ 	.short	0x010a
        /*584a*/ 	.byte	0x3f
	.zero		1


	//   ....[52]....
        /*584c*/ 	.word	0x000239a0
        /*5850*/ 	.word	0x00000003
        /*5854*/ 	.word	0x00000000
        /*5858*/ 	.short	0x010a
        /*585a*/ 	.byte	0x3f
	.zero		1


	//   ....[53]....
        /*585c*/ 	.word	0x00023a10
        /*5860*/ 	.word	0x00000000
        /*5864*/ 	.word	0x00000000
        /*5868*/ 	.short	0x010a
        /*586a*/ 	.byte	0x3f
	.zero		1


	//   ....[54]....
        /*586c*/ 	.word	0x00023af0
        /*5870*/ 	.word	0x00000010
        /*5874*/ 	.word	0x00000070
        /*5878*/ 	.short	0x010a
        /*587a*/ 	.byte	0x3f
	.zero		1


	//   ....[55]....
        /*587c*/ 	.word	0x00023bd0
        /*5880*/ 	.word	0x00000003
        /*5884*/ 	.word	0x00000000
        /*5888*/ 	.short	0x010a
        /*588a*/ 	.byte	0x3f
	.zero		1


	//   ....[56]....
        /*588c*/ 	.word	0x00023c20
        /*5890*/ 	.word	0x00000003
        /*5894*/ 	.word	0x00000000
        /*5898*/ 	.short	0x010a
        /*589a*/ 	.byte	0x3f
	.zero		1


	//   ....[57]....
        /*589c*/ 	.word	0x00023c70
        /*58a0*/ 	.word	0x00000003
        /*58a4*/ 	.word	0x00000000
        /*58a8*/ 	.short	0x010a
        /*58aa*/ 	.byte	0x3f
	.zero		1


	//   ....[58]....
        /*58ac*/ 	.word	0x00023cc0
        /*58b0*/ 	.word	0x00000003
        /*58b4*/ 	.word	0x00000000
        /*58b8*/ 	.short	0x010a
        /*58ba*/ 	.byte	0x3f
	.zero		1


	//   ....[59]....
        /*58bc*/ 	.word	0x00023d10
        /*58c0*/ 	.word	0x00000003
        /*58c4*/ 	.word	0x00000000
        /*58c8*/ 	.short	0x010a
        /*58ca*/ 	.byte	0x3f
	.zero		1


	//   ....[60]....
        /*58cc*/ 	.word	0x00023d60
        /*58d0*/ 	.word	0x00000003
        /*58d4*/ 	.word	0x00000000
        /*58d8*/ 	.short	0x010a
        /*58da*/ 	.byte	0x3f
	.zero		1


	//   ....[61]....
        /*58dc*/ 	.word	0x00023db0
        /*58e0*/ 	.word	0x00000003
        /*58e4*/ 	.word	0x00000000
        /*58e8*/ 	.short	0x010a
        /*58ea*/ 	.byte	0x3f
	.zero		1


	//   ....[62]....
        /*58ec*/ 	.word	0x00023e00
        /*58f0*/ 	.word	0x00000003
        /*58f4*/ 	.word	0x00000000
        /*58f8*/ 	.short	0x010a
        /*58fa*/ 	.byte	0x3f
	.zero		1


	//   ....[63]....
        /*58fc*/ 	.word	0x00023e50
        /*5900*/ 	.word	0x00000003
        /*5904*/ 	.word	0x00000000
        /*5908*/ 	.short	0x010a
        /*590a*/ 	.byte	0x3f
	.zero		1


	//   ....[64]....
        /*590c*/ 	.word	0x00023ea0
        /*5910*/ 	.word	0x00000003
        /*5914*/ 	.word	0x00000000
        /*5918*/ 	.short	0x010a
        /*591a*/ 	.byte	0x3f
	.zero		1


	//   ....[65]....
        /*591c*/ 	.word	0x00023ef0
        /*5920*/ 	.word	0x00000003
        /*5924*/ 	.word	0x00000000
        /*5928*/ 	.short	0x010a
        /*592a*/ 	.byte	0x3f
	.zero		1


	//   ....[66]....
        /*592c*/ 	.word	0x00023f40
        /*5930*/ 	.word	0x00000003
        /*5934*/ 	.word	0x00000000
        /*5938*/ 	.short	0x010a
        /*593a*/ 	.byte	0x3f
	.zero		1


	//   ....[67]....
        /*593c*/ 	.word	0x00023f90
        /*5940*/ 	.word	0x00000003
        /*5944*/ 	.word	0x00000000
        /*5948*/ 	.short	0x010a
        /*594a*/ 	.byte	0x3f
	.zero		1


	//----- nvinfo : EIATTR_NUM_MBARRIERS
	.align		4
.L_30:
        /*594c*/ 	.byte	0x03, 0x38
        /*594e*/ 	.short	0x001e


	//----- nvinfo : EIATTR_EXIT_INSTR_OFFSETS
	.align		4
        /*5950*/ 	.byte	0x04, 0x1c
        /*5952*/ 	.short	(.L_32 - .L_31)


	//   ....[0]....
.L_31:
        /*5954*/ 	.word	0x000007b0


	//   ....[1]....
        /*5958*/ 	.word	0x00001110


	//   ....[2]....
        /*595c*/ 	.word	0x00021d20


	//   ....[3]....
        /*5960*/ 	.word	0x00022380


	//   ....[4]....
        /*5964*/ 	.word	0x00023980


	//----- nvinfo : EIATTR_MAX_THREADS
	.align		4
.L_32:
        /*5968*/ 	.byte	0x04, 0x05
        /*596a*/ 	.short	(.L_34 - .L_33)
.L_33:
        /*596c*/ 	.word	0x00000180
        /*5970*/ 	.word	0x00000001
        /*5974*/ 	.word	0x00000001


	//----- nvinfo : EIATTR_CRS_STACK_SIZE
	.align		4
.L_34:
        /*5978*/ 	.byte	0x04, 0x1e
        /*597a*/ 	.short	(.L_36 - .L_35)
.L_35:
        /*597c*/ 	.word	0x00000000


	//----- nvinfo : EIATTR_CBANK_PARAM_SIZE
	.align		4
.L_36:
        /*5980*/ 	.byte	0x03, 0x19
        /*5982*/ 	.short	0x0470


	//----- nvinfo : EIATTR_PARAM_CBANK
	.align		4
        /*5984*/ 	.byte	0x04, 0x0a
        /*5986*/ 	.short	(.L_38 - .L_37)
	.align		4
.L_37:
        /*5988*/ 	.word	index@(.nv.constant0._ZN7cutlass13device_kernelINS_4gemm6kernel13GemmUniversalIN4cute5tupleIJiiiiEEENS1_10collective13CollectiveMmaINS1_37MainloopSm90TmaGmmaWarpSpecializedFP8ILi14ENS5_IJNS4_1CILi1EEESB_SB_EEENS1_35KernelTmaWarpSpecializedCooperativeEEENS5_IJNSA_ILi256EEESF_NSA_ILi32EEEEEENS_12float_e4m3_tENS5_IJlSB_lEEESI_SJ_NS4_8TiledMMAINS4_8MMA_AtomIJNS4_4SM904GMMA31MMA_64x256x32_F32E4M3E4M3_SS_TNILNSN_7ScaleInE1ELSP_1EEEEEENS4_6LayoutINS5_IJNSA_ILi2EEESB_SB_EEENS5_IJSB_NSA_ILi0EEESV_EEEEENS5_IJNS4_10UnderscoreESY_SY_EEEEENS4_13SM90_TMA_LOADENS4_14ComposedLayoutINS4_7SwizzleILi1ELi4ELi3EEENS4_18smem_ptr_flag_bitsILi8EEENSS_INS5_IJNSA_ILi8EEESG_EEENS5_IJSG_SB_EEEEEEEvNS4_8identityES11_S1B_vS1C_EENS_8epilogue10collective6detail29Sm90TmaWarpSpecializedAdapterINS1F_15DefaultEpilogueISI_SJ_SJ_NS1E_6thread17LinearCombinationISI_Li1EffLNS1J_9ScaleType4KindE0ELNS_15FloatRoundStyleE2ESI_EENS1_15EpilogueDefaultEEEEEvvEEEEvNT_6ParamsE)
        /*598c*/ 	.short	0x0210
        /*598e*/ 	.short	0x0470


	//----- nvinfo : EIATTR_SW_WAR
	.align		4
.L_38:
        /*5990*/ 	.byte	0x04, 0x36
        /*5992*/ 	.short	(.L_40 - .L_39)
.L_39:
        /*5994*/ 	.word	0x00000008
.L_40:


//--------------------- .nv.callgraph             --------------------------
	.section	.nv.callgraph,"",@"SHT_CUDA_CALLGRAPH"
	.align	4
	.sectionentsize	8
	.align		4
        /*0000*/ 	.word	0x00000000
	.align		4
        /*0004*/ 	.word	0xffffffff
	.align		4
        /*0008*/ 	.word	0x00000000
	.align		4
        /*000c*/ 	.word	0xfffffffe
	.align		4
        /*0010*/ 	.word	0x00000000
	.align		4
        /*0014*/ 	.word	0xfffffffd
	.align		4
        /*0018*/ 	.word	0x00000000
	.align		4
        /*001c*/ 	.word	0xfffffffc


//--------------------- .nv.constant4             --------------------------
	.section	.nv.constant4,"a",@progbits
	.align	8
	.align		8
.nv.constant4:
        /*0000*/ 	.dword	_ZN40_INTERNAL_853ff906_4_k_cu_0192f35c_190324cuda3std3__45__cpo5beginE
	.align		8
        /*0008*/ 	.dword	_ZN40_INTERNAL_853ff906_4_k_cu_0192f35c_190324cuda3std3__45__cpo3endE
	.align		8
        /*0010*/ 	.dword	_ZN40_INTERNAL_853ff906_4_k_cu_0192f35c_190324cuda3std3__45__cpo6cbeginE
	.align		8
        /*0018*/ 	.dword	_ZN40_INTERNAL_853ff906_4_k_cu_0192f35c_190324cuda3std3__45__cpo4cendE
	.align		8
        /*0020*/ 	.dword	_ZN40_INTERNAL_853ff906_4_k_cu_0192f35c_190324cuda3std3__442_GLOBAL__N__853ff906_4_k_cu_0192f35c_190326ignoreE
	.align		8
        /*0028*/ 	.dword	_ZN40_INTERNAL_853ff906_4_k_cu_0192f35c_190324cuda3std3__419piecewise_constructE
	.align		8
        /*0030*/ 	.dword	_ZN40_INTERNAL_853ff906_4_k_cu_0192f35c_190324cuda3std3__48in_placeE
	.align		8
        /*0038*/ 	.dword	_ZN40_INTERNAL_853ff906_4_k_cu_0192f35c_190324cuda3std6ranges3__45__cpo4swapE
	.align		8
        /*0040*/ 	.dword	_ZN40_INTERNAL_853ff906_4_k_cu_0192f35c_190324cuda3std6ranges3__45__cpo9iter_moveE
	.align		8
        /*0048*/ 	.dword	_ZN40_INTERNAL_853ff906_4_k_cu_0192f35c_190324cute7productE
	.align		8
        /*0050*/ 	.dword	_ZN40_INTERNAL_853ff906_4_k_cu_0192f35c_190324cute1_E


//--------------------- .text._ZN7cutlass13device_kernelINS_4gemm6kernel13GemmUniversalIN4cute5tupleIJiiiiEEENS1_10collective13CollectiveMmaINS1_37MainloopSm90TmaGmmaWarpSpecializedFP8ILi14ENS5_IJNS4_1CILi1EEESB_SB_EEENS1_35KernelTmaWarpSpecializedCooperativeEEENS5_IJNSA_ILi256EEESF_NSA_ILi32EEEEEENS_12float_e4m3_tENS5_IJlSB_lEEESI_SJ_NS4_8TiledMMAINS4_8MMA_AtomIJNS4_4SM904GMMA31MMA_64x256x32_F32E4M3E4M3_SS_TNILNSN_7ScaleInE1ELSP_1EEEEEENS4_6LayoutINS5_IJNSA_ILi2EEESB_SB_EEENS5_IJSB_NSA_ILi0EEESV_EEEEENS5_IJNS4_10UnderscoreESY_SY_EEEEENS4_13SM90_TMA_LOADENS4_14ComposedLayoutINS4_7SwizzleILi1ELi4ELi3EEENS4_18smem_ptr_flag_bitsILi8EEENSS_INS5_IJNSA_ILi8EEESG_EEENS5_IJSG_SB_EEEEEEEvNS4_8identityES11_S1B_vS1C_EENS_8epilogue10collective6detail29Sm90TmaWarpSpecializedAdapterINS1F_15DefaultEpilogueISI_SJ_SJ_NS1E_6thread17LinearCombinationISI_Li1EffLNS1J_9ScaleType4KindE0ELNS_15FloatRoundStyleE2ESI_EENS1_15EpilogueDefaultEEEEEvvEEEEvNT_6ParamsE --------------------------
	.section	.text._ZN7cutlass13device_kernelINS_4gemm6kernel13GemmUniversalIN4cute5tupleIJiiiiEEENS1_10collective13CollectiveMmaINS1_37MainloopSm90TmaGmmaWarpSpecializedFP8ILi14ENS5_IJNS4_1CILi1EEESB_SB_EEENS1_35KernelTmaWarpSpecializedCooperativeEEENS5_IJNSA_ILi256EEESF_NSA_ILi32EEEEEENS_12float_e4m3_tENS5_IJlSB_lEEESI_SJ_NS4_8TiledMMAINS4_8MMA_AtomIJNS4_4SM904GMMA31MMA_64x256x32_F32E4M3E4M3_SS_TNILNSN_7ScaleInE1ELSP_1EEEEEENS4_6LayoutINS5_IJNSA_ILi2EEESB_SB_EEENS5_IJSB_NSA_ILi0EEESV_EEEEENS5_IJNS4_10UnderscoreESY_SY_EEEEENS4_13SM90_TMA_LOADENS4_14ComposedLayoutINS4_7SwizzleILi1ELi4ELi3EEENS4_18smem_ptr_flag_bitsILi8EEENSS_INS5_IJNSA_ILi8EEESG_EEENS5_IJSG_SB_EEEEEEEvNS4_8identityES11_S1B_vS1C_EENS_8epilogue10collective6detail29Sm90TmaWarpSpecializedAdapterINS1F_15DefaultEpilogueISI_SJ_SJ_NS1E_6thread17LinearCombinationISI_Li1EffLNS1J_9ScaleType4KindE0ELNS_15FloatRoundStyleE2ESI_EENS1_15EpilogueDefaultEEEEEvvEEEEvNT_6ParamsE,"ax",@progbits
	.align	128
.text._ZN7cutlass13device_kernelINS_4gemm6kernel13GemmUniversalIN4cute5tupleIJiiiiEEENS1_10collective13CollectiveMmaINS1_37MainloopSm90TmaGmmaWarpSpecializedFP8ILi14ENS5_IJNS4_1CILi1EEESB_SB_EEENS1_35KernelTmaWarpSpecializedCooperativeEEENS5_IJNSA_ILi256EEESF_NSA_ILi32EEEEEENS_12float_e4m3_tENS5_IJlSB_lEEESI_SJ_NS4_8TiledMMAINS4_8MMA_AtomIJNS4_4SM904GMMA31MMA_64x256x32_F32E4M3E4M3_SS_TNILNSN_7ScaleInE1ELSP_1EEEEEENS4_6LayoutINS5_IJNSA_ILi2EEESB_SB_EEENS5_IJSB_NSA_ILi0EEESV_EEEEENS5_IJNS4_10UnderscoreESY_SY_EEEEENS4_13SM90_TMA_LOADENS4_14ComposedLayoutINS4_7SwizzleILi1ELi4ELi3EEENS4_18smem_ptr_flag_bitsILi8EEENSS_INS5_IJNSA_ILi8EEESG_EEENS5_IJSG_SB_EEEEEEEvNS4_8identityES11_S1B_vS1C_EENS_8epilogue10collective6detail29Sm90TmaWarpSpecializedAdapterINS1F_15DefaultEpilogueISI_SJ_SJ_NS1E_6thread17LinearCombinationISI_Li1EffLNS1J_9ScaleType4KindE0ELNS_15FloatRoundStyleE2ESI_EENS1_15EpilogueDefaultEEEEEvvEEEEvNT_6ParamsE:
        .type           _ZN7cutlass13device_kernelINS_4gemm6kernel13GemmUniversalIN4cute5tupleIJiiiiEEENS1_10collective13CollectiveMmaINS1_37MainloopSm90TmaGmmaWarpSpecializedFP8ILi14ENS5_IJNS4_1CILi1EEESB_SB_EEENS1_35KernelTmaWarpSpecializedCooperativeEEENS5_IJNSA_ILi256EEESF_NSA_ILi32EEEEEENS_12float_e4m3_tENS5_IJlSB_lEEESI_SJ_NS4_8TiledMMAINS4_8MMA_AtomIJNS4_4SM904GMMA31MMA_64x256x32_F32E4M3E4M3_SS_TNILNSN_7ScaleInE1ELSP_1EEEEEENS4_6LayoutINS5_IJNSA_ILi2EEESB_SB_EEENS5_IJSB_NSA_ILi0EEESV_EEEEENS5_IJNS4_10UnderscoreESY_SY_EEEEENS4_13SM90_TMA_LOADENS4_14ComposedLayoutINS4_7SwizzleILi1ELi4ELi3EEENS4_18smem_ptr_flag_bitsILi8EEENSS_INS5_IJNSA_ILi8EEESG_EEENS5_IJSG_SB_EEEEEEEvNS4_8identityES11_S1B_vS1C_EENS_8epilogue10collective6detail29Sm90TmaWarpSpecializedAdapterINS1F_15DefaultEpilogueISI_SJ_SJ_NS1E_6thread17LinearCombinationISI_Li1EffLNS1J_9ScaleType4KindE0ELNS_15FloatRoundStyleE2ESI_EENS1_15EpilogueDefaultEEEEEvvEEEEvNT_6ParamsE,@function
        .size           _ZN7cutlass13device_kernelINS_4gemm6kernel13GemmUniversalIN4cute5tupleIJiiiiEEENS1_10collective13CollectiveMmaINS1_37MainloopSm90TmaGmmaWarpSpecializedFP8ILi14ENS5_IJNS4_1CILi1EEESB_SB_EEENS1_35KernelTmaWarpSpecializedCooperativeEEENS5_IJNSA_ILi256EEESF_NSA_ILi32EEEEEENS_12float_e4m3_tENS5_IJlSB_lEEESI_SJ_NS4_8TiledMMAINS4_8MMA_AtomIJNS4_4SM904GMMA31MMA_64x256x32_F32E4M3E4M3_SS_TNILNSN_7ScaleInE1ELSP_1EEEEEENS4_6LayoutINS5_IJNSA_ILi2EEESB_SB_EEENS5_IJSB_NSA_ILi0EEESV_EEEEENS5_IJNS4_10UnderscoreESY_SY_EEEEENS4_13SM90_TMA_LOADENS4_14ComposedLayoutINS4_7SwizzleILi1ELi4ELi3EEENS4_18smem_ptr_flag_bitsILi8EEENSS_INS5_IJNSA_ILi8EEESG_EEENS5_IJSG_SB_EEEEEEEvNS4_8identityES11_S1B_vS1C_EENS_8epilogue10collective6detail29Sm90TmaWarpSpecializedAdapterINS1F_15DefaultEpilogueISI_SJ_SJ_NS1E_6thread17LinearCombinationISI_Li1EffLNS1J_9ScaleType4KindE0ELNS_15FloatRoundStyleE2ESI_EENS1_15EpilogueDefaultEEEEEvvEEEEvNT_6ParamsE,(.L_x_606 - _ZN7cutlass13device_kernelINS_4gemm6kernel13GemmUniversalIN4cute5tupleIJiiiiEEENS1_10collective13CollectiveMmaINS1_37MainloopSm90TmaGmmaWarpSpecializedFP8ILi14ENS5_IJNS4_1CILi1EEESB_SB_EEENS1_35KernelTmaWarpSpecializedCooperativeEEENS5_IJNSA_ILi256EEESF_NSA_ILi32EEEEEENS_12float_e4m3_tENS5_IJlSB_lEEESI_SJ_NS4_8TiledMMAINS4_8MMA_AtomIJNS4_4SM904GMMA31MMA_64x256x32_F32E4M3E4M3_SS_TNILNSN_7ScaleInE1ELSP_1EEEEEENS4_6LayoutINS5_IJNSA_ILi2EEESB_SB_EEENS5_IJSB_NSA_ILi0EEESV_EEEEENS5_IJNS4_10UnderscoreESY_SY_EEEEENS4_13SM90_TMA_LOADENS4_14ComposedLayoutINS4_7SwizzleILi1ELi4ELi3EEENS4_18smem_ptr_flag_bitsILi8EEENSS_INS5_IJNSA_ILi8EEESG_EEENS5_IJSG_SB_EEEEEEEvNS4_8identityES11_S1B_vS1C_EENS_8epilogue10collective6detail29Sm90TmaWarpSpecializedAdapterINS1F_15DefaultEpilogueISI_SJ_SJ_NS1E_6thread17LinearCombinationISI_Li1EffLNS1J_9ScaleType4KindE0ELNS_15FloatRoundStyleE2ESI_EENS1_15EpilogueDefaultEEEEEvvEEEEvNT_6ParamsE)
        .other          _ZN7cutlass13device_kernelINS_4gemm6kernel13GemmUniversalIN4cute5tupleIJiiiiEEENS1_10collective13CollectiveMmaINS1_37MainloopSm90TmaGmmaWarpSpecializedFP8ILi14ENS5_IJNS4_1CILi1EEESB_SB_EEENS1_35KernelTmaWarpSpecializedCooperativeEEENS5_IJNSA_ILi256EEESF_NSA_ILi32EEEEEENS_12float_e4m3_tENS5_IJlSB_lEEESI_SJ_NS4_8TiledMMAINS4_8MMA_AtomIJNS4_4SM904GMMA31MMA_64x256x32_F32E4M3E4M3_SS_TNILNSN_7ScaleInE1ELSP_1EEEEEENS4_6LayoutINS5_IJNSA_ILi2EEESB_SB_EEENS5_IJSB_NSA_ILi0EEESV_EEEEENS5_IJNS4_10UnderscoreESY_SY_EEEEENS4_13SM90_TMA_LOADENS4_14ComposedLayoutINS4_7SwizzleILi1ELi4ELi3EEENS4_18smem_ptr_flag_bitsILi8EEENSS_INS5_IJNSA_ILi8EEESG_EEENS5_IJSG_SB_EEEEEEEvNS4_8identityES11_S1B_vS1C_EENS_8epilogue10collective6detail29Sm90TmaWarpSpecializedAdapterINS1F_15DefaultEpilogueISI_SJ_SJ_NS1E_6thread17LinearCombinationISI_Li1EffLNS1J_9ScaleType4KindE0ELNS_15FloatRoundStyleE2ESI_EENS1_15EpilogueDefaultEEEEEvvEEEEvNT_6ParamsE,@"STO_CUDA_ENTRY STV_DEFAULT"
_ZN7cutlass13device_kernelINS_4gemm6kernel13GemmUniversalIN4cute5tupleIJiiiiEEENS1_10collective13CollectiveMmaINS1_37MainloopSm90TmaGmmaWarpSpecializedFP8ILi14ENS5_IJNS4_1CILi1EEESB_SB_EEENS1_35KernelTmaWarpSpecializedCooperativeEEENS5_IJNSA_ILi256EEESF_NSA_ILi32EEEEEENS_12float_e4m3_tENS5_IJlSB_lEEESI_SJ_NS4_8TiledMMAINS4_8MMA_AtomIJNS4_4SM904GMMA31MMA_64x256x32_F32E4M3E4M3_SS_TNILNSN_7ScaleInE1ELSP_1EEEEEENS4_6LayoutINS5_IJNSA_ILi2EEESB_SB_EEENS5_IJSB_NSA_ILi0EEESV_EEEEENS5_IJNS4_10UnderscoreESY_SY_EEEEENS4_13SM90_TMA_LOADENS4_14ComposedLayoutINS4_7SwizzleILi1ELi4ELi3EEENS4_18smem_ptr_flag_bitsILi8EEENSS_INS5_IJNSA_ILi8EEESG_EEENS5_IJSG_SB_EEEEEEEvNS4_8identityES11_S1B_vS1C_EENS_8epilogue10collective6detail29Sm90TmaWarpSpecializedAdapterINS1F_15DefaultEpilogueISI_SJ_SJ_NS1E_6thread17LinearCombinationISI_Li1EffLNS1J_9ScaleType4KindE0ELNS_15FloatRoundStyleE2ESI_EENS1_15EpilogueDefaultEEEEEvvEEEEvNT_6ParamsE:
[----:B------:R-:W0:Y:S02]  /*0000*/  LDC R1, c[0x0][0x28] ;  /* 0x00000a00ff017b82 */ /* 0x000e240000000800 */
[----:B0-----:R-:W-:Y:S01]  /*0010*/  VIADD R1, R1, 0xfffff990 ;  /* 0xfffff99001017836 */ /* 0x001fe20000000000 */
[----:B------:R-:W0:Y:S01]  /*0020*/  S2R R2, SR_TID.X ;  /* 0x0000000000027919 */ /* 0x000e220000002100 */
[----:B------:R-:W-:Y:S01]  /*0030*/  ELECT P0, URZ, PT ;  /* 0x00000000003f782f */ /* 0x000fe20003800000 */
[----:B------:R-:W-:Y:S01]  /*0040*/  BSSY B0, `(.L_x_0) ;  /* 0x0000015000007945 */ /* 0x000fe20003800000 */
[--C-:B0-----:R-:W-:Y:S02]  /*0050*/  SHF.R.U32.HI R0, RZ, 0x5, R2.reuse ;  /* 0x00000005ff007819 */ /* 0x101fe40000011602 */
[----:B------:R-:W-:-:S03]  /*0060*/  SHF.R.U32.HI R2, RZ, 0x7, R2 ;  /* 0x00000007ff027819 */ /* 0x000fc60000011602 */
[----:B------:R-:W0:Y:S04]  /*0070*/  SHFL.IDX PT, R3, R0, RZ, 0x1f ;  /* 0x00001fff00037589 */ /* 0x000e2800000e0000 */
[----:B------:R-:W1:Y:S01]  /*0080*/  SHFL.IDX PT, R2, R2, RZ, 0x1f ;  /* 0x00001fff02027589 */ /* 0x000e6200000e0000 */
[----:B0-----:R-:W-:Y:S02]  /*0090*/  R2UR UR4, R3 ;  /* 0x00000000030472ca */ /* 0x001fe400000e0000 */
[----:B-1----:R-:W-:-:S11]  /*00a0*/  R2UR UR6, R2 ;  /* 0x00000000020672ca */ /* 0x002fd600000e0000 */
[----:B------:R-:W-:Y:S02]  /*00b0*/  USHF.R.S32.HI UR5, URZ, 0x1f, UR4 ;  /* 0x0000001f3f057899 */ /* 0x000fe40008011404 */
[----:B------:R-:W-:Y:S02]  /*00c0*/  ISETP.NE.OR P0, PT, RZ, UR4, !P0 ;  /* 0x00000004ff007c0c */ /* 0x000fe4000c705670 */
[----:B------:R-:W-:-:S04]  /*00d0*/  ULEA.HI UR5, UR5, UR4, URZ, 0x2 ;  /* 0x0000000405057291 */ /* 0x000fc8000f8f103f */
[----:B------:R-:W-:-:S04]  /*00e0*/  ULOP3.LUT UR5, UR5, 0xfffffffc, URZ, 0xc0, !UPT ;  /* 0xfffffffc05057892 */ /* 0x000fc8000f8ec03f */
[----:B------:R-:W-:-:S03]  /*00f0*/  UIADD3 UR8, UR4, -UR5, URZ ;  /* 0x8000000504087290 */ /* 0x000fc6000fffe03f */
[----:B------:R-:W-:Y:S09]  /*0100*/  @P0 BRA `(.L_x_1) ;  /* 0x0000000000200947 */ /* 0x000ff20003800000 */
[----:B------:R-:W-:Y:S02]  /*0110*/  ULDC.64 UR4, c[0x0][0x198] ;  /* 0x0000660000047ab9 */ /* 0x000fe40000000a00 */
[----:B------:R-:W-:Y:S02]  /*0120*/  UIADD3 UR10, UP0, UR4, 0xf0, URZ ;  /* 0x000000f0040a7890 */ /* 0x000fe4000ff1e03f */
[----:B------:R-:W-:Y:S02]  /*0130*/  UIADD3 UR4, UP1, UR4, 0x1f0, URZ ;  /* 0x000001f004047890 */ /* 0x000fe4000ff3e03f */
[----:B------:R-:W-:Y:S02]  /*0140*/  UIADD3.X UR11, URZ, UR5, URZ, UP0, !UPT ;  /* 0x000000053f0b7290 */ /* 0x000fe400087fe43f */
[----:B------:R-:W-:-:S07]  /*0150*/  UIADD3.X UR5, URZ, UR5, URZ, UP1, !UPT ;  /* 0x000000053f057290 */ /* 0x000fce0008ffe43f */
[----:B------:R0:W-:Y:S02]  /*0160*/  UTMACCTL.PF [UR10] ;  /* 0x000000000a0079b9 */ /* 0x0001e40008040000 */
[----:B------:R0:W-:Y:S02]  /*0170*/  UTMACCTL.PF [UR4] ;  /* 0x00000000040079b9 */ /* 0x0001e40008040000 */
[----:B0-----:R-:W-:Y:S01]  /*0180*/  NOP ;  /* 0x0000000000007918 */ /* 0x001fe20000000000 */
.L_x_1:
[----:B------:R-:W-:Y:S05]  /*0190*/  BSYNC B0 ;  /* 0x0000000000007941 */ /* 0x000fea0003800000 */
.L_x_0:
[----:B------:R-:W0:Y:S01]  /*01a0*/  SHFL.IDX PT, R2, R0, RZ, 0x1f ;  /* 0x00001fff00027589 */ /* 0x000e2200000e0000 */
[----:B------:R-:W-:Y:S01]  /*01b0*/  UISETP.NE.AND UP0, UPT, UR8, 0x3, UPT ;  /* 0x000000030800788c */ /* 0x000fe2000bf05270 */
[----:B------:R-:W-:Y:S01]  /*01c0*/  ISETP.NE.AND P1, PT, RZ, UR6, PT ;  /* 0x00000006ff007c0c */ /* 0x000fe2000bf25270 */
[----:B------:R-:W-:Y:S02]  /*01d0*/  UIADD3 UR10, UR6, -0x1, URZ ;  /* 0xffffffff060a7890 */ /* 0x000fe4000fffe03f */
[----:B------:R-:W-:Y:S02]  /*01e0*/  UISETP.EQ.OR UP0, UPT, UR8, URZ, !UP0 ;  /* 0x0000003f0800728c */ /* 0x000fe4000c702670 */
[----:B------:R-:W-:Y:S02]  /*01f0*/  UISETP.GE.U32.AND UP1, UPT, UR10, 0x2, UPT ;  /* 0x000000020a00788c */ /* 0x000fe4000bf26070 */
[----:B------:R-:W-:-:S04]  /*0200*/  UISETP.EQ.AND UP0, UPT, UR6, URZ, UP0 ;  /* 0x0000003f0600728c */ /* 0x000fc80008702270 */
[----:B------:R-:W-:-:S04]  /*0210*/  USEL UR13, URZ, 0x1, !UP0 ;  /* 0x000000013f0d7887 */ /* 0x000fc8000c000000 */
[----:B------:R-:W-:Y:S01]  /*0220*/  USEL UR13, UR13, 0x2, UP1 ;  /* 0x000000020d0d7887 */ /* 0x000fe20008800000 */
[----:B0-----:R-:W-:-:S13]  /*0230*/  ISETP.NE.AND P0, PT, R2, RZ, PT ;  /* 0x000000ff0200720c */ /* 0x001fda0003f05270 */
[----:B------:R-:W-:Y:S05]  /*0240*/  @P0 BRA `(.L_x_2) ;  /* 0x0000000000b40947 */ /* 0x000fea0003800000 */
[----:B------:R-:W-:Y:S01]  /*0250*/  ELECT P0, URZ, PT ;  /* 0x00000000003f782f */ /* 0x000fe20003800000 */
[----:B------:R-:W-:-:S12]  /*0260*/  BSSY B0, `(.L_x_2) ;  /* 0x000002b000007945 */ /* 0x000fd80003800000 */
[----:B------:R-:W-:Y:S05]  /*0270*/  @!P0 BRA `(.L_x_3) ;  /* 0x0000000000a48947 */ /* 0x000fea0003800000 */
[----:B------:R-:W0:Y:S01]  /*0280*/  S2UR UR9, SR_CgaCtaId ;  /* 0x00000000000979c3 */ /* 0x000e220000008800 */
[----:B------:R-:W-:Y:S01]  /*0290*/  UMOV UR4, 0x400 ;  /* 0x0000040000047882 */ /* 0x000fe20000000000 */
[----:B------:R-:W-:Y:S01]  /*02a0*/  UMOV UR5, 0x1 ;  /* 0x0000000100057882 */ /* 0x000fe20000000000 */
[----:B------:R-:W-:Y:S02]  /*02b0*/  UMOV UR6, 0x100 ;  /* 0x0000010000067882 */ /* 0x000fe40000000000 */
[----:B------:R-:W-:-:S04]  /*02c0*/  UIADD3 UR6, -UR6, 0x100000, URZ ;  /* 0x0010000006067890 */ /* 0x000fc8000fffe13f */
[----:B------:R-:W-:Y:S02]  /*02d0*/  USHF.L.U32 UR7, UR6, 0xb, URZ ;  /* 0x0000000b06077899 */ /* 0x000fe4000800063f */
[----:B------:R-:W-:Y:S02]  /*02e0*/  USHF.L.U32 UR6, UR6, 0x1, URZ ;  /* 0x0000000106067899 */ /* 0x000fe4000800063f */
[----:B0-----:R-:W-:Y:S02]  /*02f0*/  ULEA UR9, UR9, UR4, 0x18 ;  /* 0x0000000409097291 */ /* 0x001fe4000f8ec03f */
[----:B------:R-:W-:-:S04]  /*0300*/  UIADD3 UR4, -UR5, 0x100000, URZ ;  /* 0x0010000005047890 */ /* 0x000fc8000fffe13f */
[----:B------:R-:W-:Y:S02]  /*0310*/  USHF.L.U32 UR5, UR4, 0xb, URZ ;  /* 0x0000000b04057899 */ /* 0x000fe4000800063f */
[----:B------:R-:W-:Y:S01]  /*0320*/  USHF.L.U32 UR4, UR4, 0x1, URZ ;  /* 0x0000000104047899 */ /* 0x000fe2000800063f */
[----:B------:R-:W0:Y:S11]  /*0330*/  FENCE.VIEW.ASYNC.S ;  /* 0x00000000000073c6 */ /* 0x000e360000000000 */
[----:B0-----:R0:W1:Y:S01]  /*0340*/  SYNCS.EXCH.64 URZ, [UR9], UR4 ;  /* 0x00000004093f75b2 */ /* 0x0010620008000100 */
[----:B------:R0:W2:Y:S01]  /*0350*/  SYNCS.EXCH.64 URZ, [UR9+0x70], UR6 ;  /* 0x00007006093f75b2 */ /* 0x0000a20008000100 */
[----:B------:R0:W3:Y:S01]  /*0360*/  SYNCS.EXCH.64 URZ, [UR9+0x8], UR4 ;  /* 0x00000804093f75b2 */ /* 0x0000e20008000100 */
[----:B------:R0:W4:Y:S01]  /*0370*/  SYNCS.EXCH.64 URZ, [UR9+0x78], UR6 ;  /* 0x00007806093f75b2 */ /* 0x0001220008000100 */
[----:B------:R0:W0:Y:S01]  /*0380*/  SYNCS.EXCH.64 URZ, [UR9+0x10], UR4 ;  /* 0x00001004093f75b2 */ /* 0x0000220008000100 */
        /* <DEDUP_REMOVED lines=23> */
[----:B-1234-:R-:W-:Y:S01]  /*0500*/  NOP ;  /* 0x0000000000007918 */ /* 0x01efe20000000000 */
.L_x_3:
[----:B0-----:R-:W-:Y:S05]  /*0510*/  BSYNC B0 ;  /* 0x0000000000007941 */ /* 0x001fea0003800000 */
.L_x_2:
[----:B------:R-:W0:Y:S01]  /*0520*/  LDC R2, c[0x0][0x65c] ;  /* 0x00019700ff027b82 */ /* 0x000e220000000800 */
[----:B------:R-:W1:Y:S01]  /*0530*/  SHFL.IDX PT, R0, R0, RZ, 0x1f ;  /* 0x00001fff00007589 */ /* 0x000e6200000e0000 */
[----:B------:R-:W-:Y:S01]  /*0540*/  ELECT P0, URZ, PT ;  /* 0x00000000003f782f */ /* 0x000fe20003800000 */
[----:B------:R-:W-:Y:S01]  /*0550*/  IMAD.MOV.U32 R3, RZ, RZ, RZ ;  /* 0x000000ffff037224 */ /* 0x000fe200078e00ff */
[----:B------:R-:W-:Y:S01]  /*0560*/  UMOV UR4, 0x20 ;  /* 0x0000002000047882 */ /* 0x000fe20000000000 */
[----:B------:R-:W2:Y:S01]  /*0570*/  S2R R11, SR_CTAID.Y ;  /* 0x00000000000b7919 */ /* 0x000ea20000002600 */
[----:B------:R-:W-:Y:S01]  /*0580*/  NOP ;  /* 0x0000000000007918 */ /* 0x000fe20000000000 */
[----:B------:R-:W-:Y:S01]  /*0590*/  NOP ;  /* 0x0000000000007918 */ /* 0x000fe20000000000 */
[----:B0-----:R-:W-:Y:S02]  /*05a0*/  ISETP.NE.AND P4, PT, R2, 0x1, PT ;  /* 0x000000010200780c */ /* 0x001fe40003f85270 */
[----:B------:R-:W0:Y:S01]  /*05b0*/  S2R R2, SR_CTAID.X ;  /* 0x0000000000027919 */ /* 0x000e220000002500 */
[----:B-1----:R-:W-:-:S10]  /*05c0*/  ISETP.NE.OR P0, PT, R0, RZ, !P0 ;  /* 0x000000ff0000720c */ /* 0x002fd40004705670 */
[----:B------:R-:W0:Y:S01]  /*05d0*/  @P4 LDC R7, c[0x0][0x10] ;  /* 0x00000400ff074b82 */ /* 0x000e220000000800 */
[----:B--2---:R-:W-:Y:S02]  /*05e0*/  @P4 IMAD.MOV.U32 R4, RZ, RZ, R11 ;  /* 0x000000ffff044224 */ /* 0x004fe400078e000b */
[----:B------:R-:W-:Y:S01]  /*05f0*/  VOTEU.ALL UP0, P0 ;  /* 0x00000000003f7886 */ /* 0x000fe20000000000 */
[----:B------:R-:W-:Y:S01]  /*0600*/  @P4 IMAD.MOV.U32 R5, RZ, RZ, RZ ;  /* 0x000000ffff054224 */ /* 0x000fe200078e00ff */
[----:B------:R-:W-:Y:S01]  /*0610*/  VOTEU.ALL UP1, P0 ;  /* 0x00000000003f7886 */ /* 0x000fe20000020000 */
[----:B------:R-:W-:Y:S02]  /*0620*/  @P4 IMAD.MOV.U32 R13, RZ, RZ, RZ ;  /* 0x000000ffff0d4224 */ /* 0x000fe400078e00ff */
[----:B------:R-:W1:Y:S01]  /*0630*/  @!P4 LDC R9, c[0x0][0xc] ;  /* 0x00000300ff09cb82 */ /* 0x000e620000000800 */
[----:B------:R-:W-:Y:S01]  /*0640*/  @!UP0 UMOV UR6, 0x400 ;  /* 0x0000040000068882 */ /* 0x000fe20000000000 */
[----:B------:R-:W-:-:S04]  /*0650*/  @!UP0 UIADD3 UR4, -UR4, 0x100000, URZ ;  /* 0x0010000004048890 */ /* 0x000fc8000fffe13f */
[----:B------:R-:W-:Y:S02]  /*0660*/  @!UP0 USHF.L.U32 UR5, UR4, 0xb, URZ ;  /* 0x0000000b04058899 */ /* 0x000fe4000800063f */
[----:B------:R-:W-:Y:S01]  /*0670*/  @!UP0 USHF.L.U32 UR4, UR4, 0x1, URZ ;  /* 0x0000000104048899 */ /* 0x000fe2000800063f */
[----:B------:R-:W2:Y:S01]  /*0680*/  @!UP0 S2UR UR7, SR_CgaCtaId ;  /* 0x00000000000789c3 */ /* 0x000ea20000008800 */
[----:B0-----:R-:W-:-:S04]  /*0690*/  @P4 IMAD.WIDE.U32 R6, R2, R7, R4 ;  /* 0x0000000702064225 */ /* 0x001fc800078e0004 */
[----:B------:R-:W-:Y:S02]  /*06a0*/  @P4 IMAD.MOV.U32 R10, RZ, RZ, R6 ;  /* 0x000000ffff0a4224 */ /* 0x000fe400078e0006 */
[----:B------:R-:W-:Y:S02]  /*06b0*/  @P4 IMAD.IADD R14, R7, 0x1, R13 ;  /* 0x00000001070e4824 */ /* 0x000fe400078e020d */
[----:B-1----:R-:W-:-:S04]  /*06c0*/  @!P4 IMAD.WIDE.U32 R4, R9, R11, R2 ;  /* 0x0000000b0904c225 */ /* 0x002fc800078e0002 */
[----:B------:R-:W-:Y:S02]  /*06d0*/  @!P4 IMAD.MOV.U32 R10, RZ, RZ, R4 ;  /* 0x000000ffff0ac224 */ /* 0x000fe400078e0004 */
[----:B------:R-:W-:Y:S01]  /*06e0*/  @!P4 IMAD.MOV.U32 R14, RZ, RZ, R5 ;  /* 0x000000ffff0ec224 */ /* 0x000fe200078e0005 */
[----:B--2---:R-:W-:Y:S02]  /*06f0*/  @!UP0 ULEA UR6, UR7, UR6, 0x18 ;  /* 0x0000000607068291 */ /* 0x004fe4000f8ec03f */
[----:B------:R0:W-:Y:S01]  /*0700*/  STL [R1+0x45c], R10 ;  /* 0x00045c0a01007387 */ /* 0x0001e20000100800 */
[----:B------:R-:W-:-:S03]  /*0710*/  VOTEU.ALL UP0, P0 ;  /* 0x00000000003f7886 */ /* 0x000fc60000000000 */
[----:B------:R0:W-:Y:S04]  /*0720*/  STL [R1+0x458], R14 ;  /* 0x0004580e01007387 */ /* 0x0001e80000100800 */
[----:B------:R-:W1:Y:S02]  /*0730*/  FENCE.VIEW.ASYNC.S ;  /* 0x00000000000073c6 */ /* 0x000e640000000000 */
[----:B-1----:R0:W1:Y:S01]  /*0740*/  @!UP0 SYNCS.EXCH.64 URZ, [UR6+0xf0], UR4 ;  /* 0x0000f004063f85b2 */ /* 0x0020620008000100 */
[----:B------:R0:W1:Y:S01]  /*0750*/  @!UP1 SYNCS.EXCH.64 URZ, [UR6+0xf8], UR4 ;  /* 0x0000f804063f95b2 */ /* 0x0000620008000100 */
[----:B------:R-:W-:Y:S01]  /*0760*/  NOP ;  /* 0x0000000000007918 */ /* 0x000fe20000000000 */
[----:B-1----:R-:W-:Y:S06]  /*0770*/  BAR.SYNC.DEFER_BLOCKING 0x0 ;  /* 0x0000000000007b1d */ /* 0x002fec0000010000 */
[----:B0-----:R-:W-:Y:S05]  /*0780*/  @!P1 BRA `(.L_x_4) ;  /* 0x0000021400689947 */ /* 0x001fea0003800000 */
[----:B------:R-:W-:-:S06]  /*0790*/  UISETP.GT.U32.AND UP0, UPT, UR10, 0x1, UPT ;  /* 0x000000010a00788c */ /* 0x000fcc000bf04070 */
[----:B------:R-:W-:-:S13]  /*07a0*/  PLOP3.LUT P0, PT, PT, PT, UP0, 0x80, 0x0 ;  /* 0x000000000000781c */ /* 0x000fda0003f0f008 */
[----:B------:R-:W-:Y:S05]  /*07b0*/  @P0 EXIT ;  /* 0x000000000000094d */ /* 0x000fea0003800000 */
[----:B------:R-:W-:Y:S01]  /*07c0*/  IMAD.MOV.U32 R5, RZ, RZ, -0x1 ;  /* 0xffffffffff057424 */ /* 0x000fe200078e00ff */
[----:B------:R-:W-:Y:S01]  /*07d0*/  ULDC.64 UR4, c[0x0][0x650] ;  /* 0x0001940000047ab9 */ /* 0x000fe20000000a00 */
[----:B------:R-:W-:Y:S01]  /*07e0*/  IMAD.MOV.U32 R4, RZ, RZ, -0x1 ;  /* 0xffffffffff047424 */ /* 0x000fe200078e00ff */
[----:B------:R-:W-:Y:S01]  /*07f0*/  ISETP.GE.U32.AND P0, PT, R10, UR4, PT ;  /* 0x000000040a007c0c */ /* 0x000fe2000bf06070 */
[----:B------:R-:W-:Y:S01]  /*0800*/  UMOV UR10, 0xffffffff ;  /* 0xffffffff000a7882 */ /* 0x000fe20000000000 */
[----:B------:R0:W-:Y:S01]  /*0810*/  STL [R1+0x464], R5 ;  /* 0x0004640501007387 */ /* 0x0001e20000100800 */
[----:B------:R-:W-:Y:S02]  /*0820*/  PRMT R0, RZ, 0x7610, R0 ;  /* 0x00007610ff007816 */ /* 0x000fe40000000000 */
[----:B------:R-:W-:Y:S01]  /*0830*/  ISETP.GE.U32.AND.EX P0, PT, R14, UR5, PT, P0 ;  /* 0x000000050e007c0c */ /* 0x000fe2000bf06100 */
[----:B------:R0:W-:-:S12]  /*0840*/  STL [R1+0x460], R4 ;  /* 0x0004600401007387 */ /* 0x0001d80000100800 */
[----:B0-----:R-:W-:Y:S05]  /*0850*/  @P0 BRA `(.L_x_5) ;  /* 0x00000004006c0947 */ /* 0x001fea0003800000 */
[----:B------:R-:W-:Y:S01]  /*0860*/  ULDC.64 UR14, c[0x0][0x628] ;  /* 0x00018a00000e7ab9 */ /* 0x000fe20000000a00 */
[----:B------:R-:W0:Y:S01]  /*0870*/  LDC.64 R12, c[0x0][0x620] ;  /* 0x00018800ff0c7b82 */ /* 0x000e220000000a00 */
[----:B------:R-:W-:Y:S01]  /*0880*/  ISETP.NE.U32.AND P0, PT, RZ, UR14, PT ;  /* 0x0000000eff007c0c */ /* 0x000fe2000bf05070 */
[----:B------:R-:W-:Y:S01]  /*0890*/  ULDC UR11, c[0x0][0x630] ;  /* 0x00018c00000b7ab9 */ /* 0x000fe20000000800 */
[----:B------:R-:W-:Y:S02]  /*08a0*/  R2UR UR4, R10 ;  /* 0x000000000a0472ca */ /* 0x000fe400000e0000 */
[----:B------:R-:W-:Y:S02]  /*08b0*/  ISETP.NE.AND.EX P0, PT, RZ, UR15, PT, P0 ;  /* 0x0000000fff007c0c */ /* 0x000fe4000bf05300 */
[----:B------:R-:W-:-:S11]  /*08c0*/  R2UR UR5, R14 ;  /* 0x000000000e0572ca */ /* 0x000fd600000e0000 */
[----:B------:R-:W-:Y:S05]  /*08d0*/  @!P0 BRA `(.L_x_6) ;  /* 0x0000000000308947 */ /* 0x000fea0003800000 */
[----:B------:R-:W-:Y:S01]  /*08e0*/  R2UR UR4, R10 ;  /* 0x000000000a0472ca */ /* 0x000fe200000e0000 */
[----:B------:R-:W-:Y:S01]  /*08f0*/  ULDC UR8, c[0x0][0x634] ;  /* 0x00018d0000087ab9 */ /* 0x000fe20000000800 */
[----:B------:R-:W-:-:S11]  /*0900*/  R2UR UR10, R14 ;  /* 0x000000000e0a72ca */ /* 0x000fd600000e0000 */
[----:B------:R-:W-:-:S04]  /*0910*/  UIADD3 UR8, UP0, UR4, UR8, URZ ;  /* 0x0000000804087290 */ /* 0x000fc8000ff1e03f */
[----:B------:R-:W-:-:S04]  /*0920*/  UIADD3.X UR10, URZ, UR10, URZ, UP0, !UPT ;  /* 0x0000000a3f0a7290 */ /* 0x000fc800087fe43f */
[----:B------:R-:W-:-:S04]  /*0930*/  UIMAD.WIDE.U32 UR4, UR10, UR14, URZ ;  /* 0x0000000e0a0472a5 */ /* 0x000fc8000f8e003f */
[----:B------:R-:W-:Y:S02]  /*0940*/  UIMAD.WIDE.U32 UR6, UP0, UR8, UR15, UR4 ;  /* 0x0000000f080672a5 */ /* 0x000fe4000f800004 */
[----:B------:R-:W-:Y:S02]  /*0950*/  UIMAD.WIDE.U32 UR4, UR8, UR14, URZ ;  /* 0x0000000e080472a5 */ /* 0x000fe4000f8e003f */
[----:B------:R-:W-:Y:S02]  /*0960*/  UIADD3.X UR9, URZ, URZ, URZ, UP0, !UPT ;  /* 0x0000003f3f097290 */ /* 0x000fe400087fe43f */
[----:B------:R-:W-:Y:S01]  /*0970*/  UIADD3 URZ, UP0, UR5, UR6, URZ ;  /* 0x00000006053f7290 */ /* 0x000fe2000ff1e03f */
[----:B------:R-:W-:-:S03]  /*0980*/  UMOV UR8, UR7 ;  /* 0x0000000700087c82 */ /* 0x000fc60008000000 */
[----:B------:R-:W-:-:S12]  /*0990*/  UIMAD.WIDE.U32.X UR4, UR10, UR15, UR8, UP0 ;  /* 0x0000000f0a0472a5 */ /* 0x000fd800080e0408 */
.L_x_6:
[----:B------:R-:W-:Y:S01]  /*09a0*/  USHF.R.U64 UR10, UR4, UR11, UR5 ;  /* 0x0000000b040a7299 */ /* 0x000fe20008001205 */
[----:B------:R-:W1:Y:S01]  /*09b0*/  LDC R8, c[0x0][0x618] ;  /* 0x00018600ff087b82 */ /* 0x000e620000000800 */
[----:B------:R-:W-:Y:S01]  /*09c0*/  USHF.R.U32.HI UR4, URZ, UR11, UR5 ;  /* 0x0000000b3f047299 */ /* 0x000fe20008011605 */
[----:B------:R-:W-:Y:S01]  /*09d0*/  I2FP.F32.U32 R0, R2 ;  /* 0x0000000200007245 */ /* 0x000fe20000201000 */
[----:B------:R-:W-:Y:S01]  /*09e0*/  IMAD.MOV.U32 R4, RZ, RZ, R10 ;  /* 0x000000ffff047224 */ /* 0x000fe200078e000a */
[----:B------:R-:W-:Y:S01]  /*09f0*/  ULDC UR5, c[0x0][0x150] ;  /* 0x0000540000057ab9 */ /* 0x000fe20000000800 */
[----:B------:R-:W-:Y:S01]  /*0a00*/  IADD3 R7, P0, RZ, -UR10, RZ ;  /* 0x8000000aff077c10 */ /* 0x000fe2000ff1e0ff */
[----:B------:R-:W-:Y:S02]  /*0a10*/  IMAD.MOV.U32 R5, RZ, RZ, R14 ;  /* 0x000000ffff057224 */ /* 0x000fe400078e000e */
[----:B------:R-:W-:Y:S01]  /*0a20*/  FMUL R0, R0, UR5 ;  /* 0x0000000500007c20 */ /* 0x000fe20008400000 */
[----:B------:R-:W2:Y:S01]  /*0a30*/  LDC.64 R20, c[0x0][0x640] ;  /* 0x00019000ff147b82 */ /* 0x000ea20000000a00 */
[----:B------:R-:W-:Y:S01]  /*0a40*/  IMAD.X R9, RZ, RZ, ~UR4, P0 ;  /* 0x80000004ff097e24 */ /* 0x000fe200080e06ff */
[----:B------:R-:W-:Y:S01]  /*0a50*/  ULDC UR4, c[0x0][0x154] ;  /* 0x0000550000047ab9 */ /* 0x000fe20000000800 */
[----:B0-----:R-:W-:-:S02]  /*0a60*/  IMAD.WIDE.U32 R4, R7, R12, R4 ;  /* 0x0000000c07047225 */ /* 0x001fc400078e0004 */
[----:B------:R-:W0:Y:S03]  /*0a70*/  F2I.U32.TRUNC.NTZ R0, R0 ;  /* 0x0000000000007305 */ /* 0x000e26000020f000 */
[----:B------:R-:W3:Y:S01]  /*0a80*/  LDC R3, c[0x0][0x144] ;  /* 0x00005100ff037b82 */ /* 0x000ee20000000800 */
[----:B------:R-:W-:-:S04]  /*0a90*/  IMAD R6, R9, R12, RZ ;  /* 0x0000000c09067224 */ /* 0x000fc800078e02ff */
[----:B------:R-:W-:-:S03]  /*0aa0*/  IMAD R7, R7, R13, R6 ;  /* 0x0000000d07077224 */ /* 0x000fc600078e0206 */
[----:B------:R-:W4:Y:S01]  /*0ab0*/  LDC R10, c[0x0][0x608] ;  /* 0x00018200ff0a7b82 */ /* 0x000f220000000800 */
[----:B------:R-:W-:Y:S02]  /*0ac0*/  IMAD.IADD R5, R5, 0x1, R7 ;  /* 0x0000000105057824 */ /* 0x000fe400078e0207 */
[----:B------:R-:W-:Y:S02]  /*0ad0*/  IMAD.MOV.U32 R7, RZ, RZ, -0x1 ;  /* 0xffffffffff077424 */ /* 0x000fe400078e00ff */
[----:B0-----:R-:W-:Y:S01]  /*0ae0*/  IMAD.MOV R6, RZ, RZ, -R0 ;  /* 0x000000ffff067224 */ /* 0x001fe200078e0a00 */
[----:B-1----:R-:W-:Y:S02]  /*0af0*/  SHF.R.U64 R14, R4, R8, R5 ;  /* 0x00000008040e7219 */ /* 0x002fe40000001205 */
[----:B------:R-:W0:Y:S01]  /*0b00*/  LDC R18, c[0x0][0x658] ;  /* 0x00019600ff127b82 */ /* 0x000e220000000800 */
[----:B------:R-:W-:Y:S02]  /*0b10*/  I2FP.F32.U32 R4, R11 ;  /* 0x0000000b00047245 */ /* 0x000fe40000201000 */
[----:B--2---:R-:W-:-:S02]  /*0b20*/  ISETP.NE.U32.AND P0, PT, R20, RZ, PT ;  /* 0x000000ff1400720c */ /* 0x004fc40003f05070 */
[----:B------:R-:W-:Y:S01]  /*0b30*/  SHF.R.U32.HI R5, RZ, R8, R5 ;  /* 0x00000008ff057219 */ /* 0x000fe20000011605 */
[----:B------:R-:W-:Y:S01]  /*0b40*/  FMUL R4, R4, UR4 ;  /* 0x0000000404047c20 */ /* 0x000fe20008400000 */
[----:B------:R-:W-:Y:S01]  /*0b50*/  ISETP.NE.AND.EX P0, PT, R21, RZ, PT, P0 ;  /* 0x000000ff1500720c */ /* 0x000fe20003f05300 */
[----:B------:R-:W1:Y:S01]  /*0b60*/  LDC R12, c[0x0][0x148] ;  /* 0x00005200ff0c7b82 */ /* 0x000e620000000800 */
[----:B---3--:R-:W-:-:S07]  /*0b70*/  IMAD R0, R3, R6, R2 ;  /* 0x0000000603007224 */ /* 0x008fce00078e0202 */
[----:B------:R-:W2:Y:S01]  /*0b80*/  LDC R16, c[0x0][0x600] ;  /* 0x00018000ff107b82 */ /* 0x000ea20000000800 */
[-CC-:B----4-:R-:W-:Y:S02]  /*0b90*/  SHF.R.U64 R22, R14, R10.reuse, R5.reuse ;  /* 0x0000000a0e167219 */ /* 0x190fe40000001205 */
[----:B------:R-:W-:Y:S01]  /*0ba0*/  SHF.R.U32.HI R3, RZ, R10, R5 ;  /* 0x0000000aff037219 */ /* 0x000fe20000011605 */
[----:B------:R-:W-:Y:S01]  /*0bb0*/  IMAD.MOV.U32 R5, RZ, RZ, 0x1 ;  /* 0x00000001ff057424 */ /* 0x000fe200078e00ff */
[----:B------:R3:W4:Y:S03]  /*0bc0*/  F2I.U32.TRUNC.NTZ R10, R4 ;  /* 0x00000004000a7305 */ /* 0x000726000020f000 */
[----:B------:R-:W1:Y:S01]  /*0bd0*/  LDC R15, c[0x0][0x648] ;  /* 0x00019200ff0f7b82 */ /* 0x000e620000000800 */
[-C--:B0-----:R-:W-:Y:S02]  /*0be0*/  SHF.L.U32 R2, R7, R18.reuse, RZ ;  /* 0x0000001207027219 */ /* 0x081fe400000006ff */
[----:B------:R-:W-:-:S02]  /*0bf0*/  SHF.R.U64 R24, R22, R18, R3 ;  /* 0x0000001216187219 */ /* 0x000fc40000001203 */
[----:B------:R-:W-:Y:S02]  /*0c00*/  LOP3.LUT R9, RZ, R2, RZ, 0x33, !PT ;  /* 0x00000002ff097212 */ /* 0x000fe400078e33ff */
[-C--:B------:R-:W-:Y:S01]  /*0c10*/  SHF.R.U32.HI R3, RZ, R18.reuse, R3 ;  /* 0x00000012ff037219 */ /* 0x080fe20000011603 */
[----:B------:R-:W0:Y:S01]  /*0c20*/  LDC R17, c[0x0][0x638] ;  /* 0x00018e00ff117b82 */ /* 0x000e220000000800 */
[----:B------:R-:W-:Y:S01]  /*0c30*/  SHF.L.U32 R8, R5, R18, RZ ;  /* 0x0000001205087219 */ /* 0x000fe200000006ff */
[----:B------:R-:W-:-:S06]  /*0c40*/  IMAD.MOV.U32 R2, RZ, RZ, R24 ;  /* 0x000000ffff027224 */ /* 0x000fcc00078e0018 */
[----:B------:R-:W0:Y:S01]  /*0c50*/  LDC R19, c[0x0][0x610] ;  /* 0x00018400ff137b82 */ /* 0x000e220000000800 */
[----:B---34-:R-:W-:Y:S05]  /*0c60*/  @!P0 BRA `(.L_x_7) ;  /* 0x0000000000288947 */ /* 0x018fea0003800000 */
[----:B------:R-:W3:Y:S02]  /*0c70*/  LDC R7, c[0x0][0x64c] ;  /* 0x00019300ff077b82 */ /* 0x000ee40000000800 */
[----:B---3--:R-:W-:-:S05]  /*0c80*/  IADD3 R7, P0, R24, R7, RZ ;  /* 0x0000000718077210 */ /* 0x008fca0007f1e0ff */
[----:B------:R-:W-:-:S04]  /*0c90*/  IMAD.X R13, RZ, RZ, R3, P0 ;  /* 0x000000ffff0d7224 */ /* 0x000fc800000e0603 */
[----:B------:R-:W-:-:S04]  /*0ca0*/  IMAD.WIDE.U32 R2, R13, R20, RZ ;  /* 0x000000140d027225 */ /* 0x000fc800078e00ff */
[----:B------:R-:W-:-:S04]  /*0cb0*/  IMAD.WIDE.U32 R4, P0, R7, R21, R2 ;  /* 0x0000001507047225 */ /* 0x000fc80007800002 */
[----:B------:R-:W-:-:S04]  /*0cc0*/  IMAD.WIDE.U32 R2, R7, R20, RZ ;  /* 0x0000001407027225 */ /* 0x000fc800078e00ff */
[----:B------:R-:W-:Y:S01]  /*0cd0*/  IMAD.X R7, RZ, RZ, RZ, P0 ;  /* 0x000000ffff077224 */ /* 0x000fe200000e06ff */
[----:B------:R-:W-:Y:S01]  /*0ce0*/  IADD3 RZ, P0, R3, R4, RZ ;  /* 0x0000000403ff7210 */ /* 0x000fe20007f1e0ff */
[----:B------:R-:W-:-:S04]  /*0cf0*/  IMAD.MOV.U32 R6, RZ, RZ, R5 ;  /* 0x000000ffff067224 */ /* 0x000fc800078e0005 */
[----:B------:R-:W-:-:S08]  /*0d00*/  IMAD.WIDE.U32.X R2, R13, R21, R6, P0 ;  /* 0x000000150d027225 */ /* 0x000fd000000e0406 */
.L_x_7:
[----:B-1----:R-:W-:Y:S01]  /*0d10*/  SHF.R.U64 R2, R2, R15, R3 ;  /* 0x0000000f02027219 */ /* 0x002fe20000001203 */
[----:B--2---:R-:W-:Y:S01]  /*0d20*/  VIADD R3, R16, 0xffffffff ;  /* 0xffffffff10037836 */ /* 0x004fe20000000000 */
[----:B------:R-:W-:Y:S01]  /*0d30*/  LOP3.LUT R9, R22, R9, RZ, 0xc0, !PT ;  /* 0x0000000916097212 */ /* 0x000fe200078ec0ff */
[----:B------:R-:W-:Y:S02]  /*0d40*/  IMAD.MOV R10, RZ, RZ, -R10 ;  /* 0x000000ffff0a7224 */ /* 0x000fe400078e0a0a */
[----:B------:R-:W-:Y:S01]  /*0d50*/  IMAD.MOV R4, RZ, RZ, -R2 ;  /* 0x000000ffff047224 */ /* 0x000fe200078e0a02 */
[----:B------:R-:W-:Y:S01]  /*0d60*/  LOP3.LUT R14, R14, R3, RZ, 0xc0, !PT ;  /* 0x000000030e0e7212 */ /* 0x000fe200078ec0ff */
[----:B------:R-:W-:Y:S02]  /*0d70*/  @P4 IMAD R0, R12, R10, R11 ;  /* 0x0000000a0c004224 */ /* 0x000fe400078e020b */
[----:B------:R-:W-:Y:S02]  /*0d80*/  IMAD R9, R8, R2, R9 ;  /* 0x0000000208097224 */ /* 0x000fe400078e0209 */
[----:B0-----:R-:W-:-:S02]  /*0d90*/  IMAD R3, R4, R17, R24 ;  /* 0x0000001104037224 */ /* 0x001fc400078e0218 */
[----:B------:R-:W-:Y:S02]  /*0da0*/  IMAD R2, R9, R19, R0 ;  /* 0x0000001309027224 */ /* 0x000fe400078e0200 */
[----:B------:R-:W-:Y:S02]  /*0db0*/  IMAD R3, R3, R16, R14 ;  /* 0x0000001003037224 */ /* 0x000fe400078e020e */
[----:B------:R-:W-:-:S03]  /*0dc0*/  IMAD.MOV.U32 R0, RZ, RZ, 0x1 ;  /* 0x00000001ff007424 */ /* 0x000fc600078e00ff */
[----:B------:R-:W-:Y:S02]  /*0dd0*/  SEL R4, R3, R2, !P4 ;  /* 0x0000000203047207 */ /* 0x000fe40006000000 */
[----:B------:R-:W-:-:S03]  /*0de0*/  SEL R2, R2, R3, !P4 ;  /* 0x0000000302027207 */ /* 0x000fc60006000000 */
[----:B------:R0:W-:Y:S04]  /*0df0*/  STL [R1+0x460], R4 ;  /* 0x0004600401007387 */ /* 0x0001e80000100800 */
[----:B------:R0:W-:Y:S02]  /*0e00*/  STL [R1+0x464], R2 ;  /* 0x0004640201007387 */ /* 0x0001e40000100800 */
.L_x_5:
[----:B------:R-:W-:-:S08]  /*0e10*/  NOP ;  /* 0x0000000000007918 */ /* 0x000fd00000000000 */
[----:B------:R-:W1:Y:S02]  /*0e20*/  USETMAXREG.TRY_ALLOC.CTAPOOL UP0, 0xf0 ;  /* 0x000000f0000079c8 */ /* 0x000e640008000600 */
[----:B-1----:R-:W-:-:S13]  /*0e30*/  PLOP3.LUT P0, PT, PT, PT, UP0, 0x80, 0x0 ;  /* 0x000000000000781c */ /* 0x002fda0003f0f008 */
[----:B------:R-:W-:Y:S05]  /*0e40*/  @!P0 BRA `(.L_x_5) ;  /* 0xfffffffc00f08947 */ /* 0x000fea000383ffff */
[----:B------:R-:W-:Y:S01]  /*0e50*/  ULDC.64 UR4, c[0x0][0x598] ;  /* 0x0001660000047ab9 */ /* 0x000fe20000000a00 */
[----:B------:R-:W-:Y:S01]  /*0e60*/  ULDC.64 UR20, c[0x0][0x208] ;  /* 0x0000820000147ab9 */ /* 0x000fe20000000a00 */
[----:B------:R-:W-:-:S04]  /*0e70*/  ISETP.NE.U32.AND P0, PT, RZ, UR4, PT ;  /* 0x00000004ff007c0c */ /* 0x000fc8000bf05070 */
[----:B------:R-:W-:-:S13]  /*0e80*/  ISETP.NE.AND.EX P0, PT, RZ, UR5, PT, P0 ;  /* 0x00000005ff007c0c */ /* 0x000fda000bf05300 */
[----:B------:R-:W-:Y:S05]  /*0e90*/  @!P0 BRA `(.L_x_8) ;  /* 0x0000000000208947 */ /* 0x000fea0003800000 */
[----:B0-----:R-:W0:Y:S02]  /*0ea0*/  LDC.64 R2, c[0x0][0x598] ;  /* 0x00016600ff027b82 */ /* 0x001e240000000a00 */
[----:B0-----:R-:W2:Y:S02]  /*0eb0*/  LDG.E.64 R2, desc[UR20][R2.64] ;  /* 0x0000001402027981 */ /* 0x001ea4000c1e1b00 */
[----:B--2---:R-:W-:-:S04]  /*0ec0*/  ISETP.NE.U32.AND P0, PT, R2, RZ, PT ;  /* 0x000000ff0200720c */ /* 0x004fc80003f05070 */
[----:B------:R-:W-:-:S13]  /*0ed0*/  ISETP.NE.AND.EX P0, PT, R3, RZ, PT, P0 ;  /* 0x000000ff0300720c */ /* 0x000fda0003f05300 */
[----:B------:R-:W-:Y:S05]  /*0ee0*/  @!P0 BRA `(.L_x_8) ;  /* 0x00000000000c8947 */ /* 0x000fea0003800000 */
[----:B------:R-:W2:Y:S02]  /*0ef0*/  LD.E R2, desc[UR20][R2.64] ;  /* 0x0000001402027980 */ /* 0x000ea4000c101900 */
[----:B--2---:R-:W-:Y:S01]  /*0f00*/  R2UR UR22, R2 ;  /* 0x00000000021672ca */ /* 0x004fe200000e0000 */
[----:B------:R-:W-:-:S14]  /*0f10*/  BRA `(.L_x_9) ;  /* 0x0000000000247947 */ /* 0x000fdc0003800000 */
.L_x_8:
[----:B------:R-:W-:Y:S02]  /*0f20*/  ULDC.64 UR4, c[0x0][0x588] ;  /* 0x0001620000047ab9 */ /* 0x000fe40000000a00 */
[----:B------:R-:W-:-:S04]  /*0f30*/  ISETP.NE.U32.AND P0, PT, RZ, UR4, PT ;  /* 0x00000004ff007c0c */ /* 0x000fc8000bf05070 */
[----:B------:R-:W-:-:S13]  /*0f40*/  ISETP.NE.AND.EX P0, PT, RZ, UR5, PT, P0 ;  /* 0x00000005ff007c0c */ /* 0x000fda000bf05300 */
[----:B------:R-:W-:Y:S05]  /*0f50*/  @!P0 BRA `(.L_x_10) ;  /* 0x0000000000108947 */ /* 0x000fea0003800000 */
[----:B0-----:R-:W0:Y:S02]  /*0f60*/  LDC.64 R2, c[0x0][0x588] ;  /* 0x00016200ff027b82 */ /* 0x001e240000000a00 */
[----:B0-----:R-:W2:Y:S02]  /*0f70*/  LDG.E R2, desc[UR20][R2.64] ;  /* 0x0000001402027981 */ /* 0x001ea4000c1e1900 */
[----:B--2---:R-:W-:Y:S01]  /*0f80*/  R2UR UR22, R2 ;  /* 0x00000000021672ca */ /* 0x004fe200000e0000 */
[----:B------:R-:W-:-:S14]  /*0f90*/  BRA `(.L_x_9) ;  /* 0x0000000000047947 */ /* 0x000fdc0003800000 */
.L_x_10:
[----:B------:R-:W-:-:S05]  /*0fa0*/  ULDC UR22, c[0x0][0x580] ;  /* 0x0001600000167ab9 */ /* 0x000fca0000000800 */
.L_x_9:
[----:B------:R-:W-:Y:S02]  /*0fb0*/  ULDC.64 UR4, c[0x0][0x5a0] ;  /* 0x0001680000047ab9 */ /* 0x000fe40000000a00 */
        /* <DEDUP_REMOVED lines=11> */
.L_x_11:
        /* <DEDUP_REMOVED lines=8> */
.L_x_13:
[----:B------:R-:W-:-:S05]  /*10f0*/  ULDC UR23, c[0x0][0x584] ;  /* 0x0001610000177ab9 */ /* 0x000fca0000000800 */
.L_x_12:
[----:B------:R-:W-:-:S13]  /*1100*/  LOP3.LUT P0, RZ, R0, 0xff, RZ, 0xc0, !PT ;  /* 0x000000ff00ff7812 */ /* 0x000fda000780c0ff */
[----:B------:R-:W-:Y:S05]  /*1110*/  @!P0 EXIT ;  /* 0x000000000000894d */ /* 0x000fea0003800000 */
[----:B------:R-:W-:Y:S01]  /*1120*/  ULDC UR4, c[0x0][0x28c] ;  /* 0x0000a30000047ab9 */ /* 0x000fe20000000800 */
[----:B------:R-:W-:Y:S02]  /*1130*/  ULOP3.LUT UR24, UR13, 0x1, URZ, 0xfc, !UPT ;  /* 0x000000010d187892 */ /* 0x000fe4000f8efc3f */
[----:B------:R-:W-:-:S04]  /*1140*/  UIADD3 UR4, UR4, 0x1f, URZ ;  /* 0x0000001f04047890 */ /* 0x000fc8000fffe03f */
[----:B------:R-:W-:-:S04]  /*1150*/  USHF.R.S32.HI UR5, URZ, 0x1f, UR4 ;  /* 0x0000001f3f057899 */ /* 0x000fc80008011404 */
[----:B------:R-:W-:-:S03]  /*1160*/  ULEA.HI UR5, UR5, UR4, URZ, 0x5 ;  /* 0x0000000405057291 */ /* 0x000fc6000f8f283f */
[----:B------:R-:W-:Y:S01]  /*1170*/  UMOV UR4, URZ ;  /* 0x0000003f00047c82 */ /* 0x000fe20008000000 */
[----:B------:R-:W-:-:S03]  /*1180*/  USHF.R.S32.HI UR9, URZ, 0x5, UR5 ;  /* 0x000000053f097899 */ /* 0x000fc60008011405 */
[----:B------:R-:W-:-:S09]  /*1190*/  UMOV UR5, URZ ;  /* 0x0000003f00057c82 */ /* 0x000fd20008000000 */
.L_x_550:
[----:B------:R-:W-:Y:S01]  /*11a0*/  STL [R1+0x454], RZ ;  /* 0x000454ff01007387 */ /* 0x000fe20000100800 */
[----:B-1----:R-:W1:Y:S01]  /*11b0*/  S2UR UR16, SR_CgaCtaId ;  /* 0x00000000001079c3 */ /* 0x002e620000008800 */
[----:B------:R-:W-:Y:S01]  /*11c0*/  UMOV UR15, 0x400 ;  /* 0x00000400000f7882 */ /* 0x000fe20000000000 */
[----:B------:R-:W-:Y:S01]  /*11d0*/  UMOV UR6, URZ ;  /* 0x0000003f00067c82 */ /* 0x000fe20008000000 */
[----:B------:R-:W-:Y:S01]  /*11e0*/  STL [R1+0x450], RZ ;  /* 0x000450ff01007387 */ /* 0x000fe20000100800 */
[----:B------:R-:W-:Y:S01]  /*11f0*/  UMOV UR7, URZ ;  /* 0x0000003f00077c82 */ /* 0x000fe20008000000 */
[----:B------:R-:W-:Y:S01]  /*1200*/  UMOV UR8, URZ ;  /* 0x0000003f00087c82 */ /* 0x000fe20008000000 */
[----:B------:R-:W-:Y:S01]  /*1210*/  CS2R R236, SRZ ;  /* 0x0000000000ec7805 */ /* 0x000fe2000001ff00 */
[----:B------:R-:W-:Y:S01]  /*1220*/  STL [R1+0x44c], RZ ;  /* 0x00044cff01007387 */ /* 0x000fe20000100800 */
[----:B0-----:R-:W0:Y:S01]  /*1230*/  LDC R2, c[0x0][0x28c] ;  /* 0x0000a300ff027b82 */ /* 0x001e220000000800 */
[----:B------:R-:W-:-:S02]  /*1240*/  CS2R R234, SRZ ;  /* 0x0000000000ea7805 */ /* 0x000fc4000001ff00 */
[----:B------:R-:W-:Y:S01]  /*1250*/  CS2R R232, SRZ ;  /* 0x0000000000e87805 */ /* 0x000fe2000001ff00 */
[----:B------:R-:W-:Y:S01]  /*1260*/  STL [R1+0x448], RZ ;  /* 0x000448ff01007387 */ /* 0x000fe20000100800 */
[----:B------:R-:W-:Y:S02]  /*1270*/  CS2R R230, SRZ ;  /* 0x0000000000e67805 */ /* 0x000fe4000001ff00 */
[----:B------:R-:W-:Y:S02]  /*1280*/  CS2R R228, SRZ ;  /* 0x0000000000e47805 */ /* 0x000fe4000001ff00 */
[----:B------:R-:W-:Y:S01]  /*1290*/  CS2R R226, SRZ ;  /* 0x0000000000e27805 */ /* 0x000fe2000001ff00 */
[----:B------:R-:W-:Y:S01]  /*12a0*/  STL [R1+0x444], RZ ;  /* 0x000444ff01007387 */ /* 0x000fe20000100800 */
[----:B------:R-:W-:Y:S02]  /*12b0*/  CS2R R224, SRZ ;  /* 0x0000000000e07805 */ /* 0x000fe4000001ff00 */
        /* <DEDUP_REMOVED lines=15> */
[----:B0-----:R-:W-:Y:S02]  /*13b0*/  ISETP.GE.AND P0, PT, R2, 0x1, PT ;  /* 0x000000010200780c */ /* 0x001fe40003f06270 */
        /* <DEDUP_REMOVED lines=131> */
[----:B------:R-:W-:-:S03]  /*1bf0*/  CS2R R150, SRZ ;  /* 0x0000000000967805 */ /* 0x000fc6000001ff00 */
[----:B------:R-:W-:Y:S04]  /*1c00*/  STL [R1+0x3ac], RZ ;  /* 0x0003acff01007387 */ /* 0x000fe80000100800 */
        /* <DEDUP_REMOVED lines=107> */
[----:B------:R-:W-:Y:S04]  /*22c0*/  STL [R1], RZ ;  /* 0x000000ff01007387 */ /* 0x000fe80000100800 */
        /* <DEDUP_REMOVED lines=39> */
[----:B------:R-:W-:Y:S01]  /*2540*/  STL [R1+0xa0], RZ ;  /* 0x0000a0ff01007387 */ /* 0x000fe20000100800 */
[----:B------:R-:W0:Y:S03]  /*2550*/  S2R R0, SR_TID.X ;  /* 0x0000000000007919 */ /* 0x000e260000002100 */
        /* <DEDUP_REMOVED lines=8> */
[----:B0-----:R-:W-:-:S03]  /*25e0*/  LOP3.LUT R0, R0, 0x80, RZ, 0xc0, !PT ;  /* 0x0000008000007812 */ /* 0x001fc600078ec0ff */
[----:B------:R-:W-:Y:S01]  /*25f0*/  STL [R1+0xc4], RZ ;  /* 0x0000c4ff01007387 */ /* 0x000fe20000100800 */
[----:B------:R-:W-:-:S03]  /*2600*/  SHF.R.U32.HI R0, RZ, 0x7, R0 ;  /* 0x00000007ff007819 */ /* 0x000fc60000011600 */
        /* <DEDUP_REMOVED lines=33> */
[----:B------:R-:W0:Y:S04]  /*2820*/  SHFL.IDX PT, R0, R0, RZ, 0x1f ;  /* 0x00001fff00007589 */ /* 0x000e2800000e0000 */
[----:B--2---:R2:W-:Y:S04]  /*2830*/  STL [R1+0x14c], RZ ;  /* 0x00014cff01007387 */ /* 0x0045e80000100800 */
[----:B------:R2:W-:Y:S04]  /*2840*/  STL [R1+0x150], RZ ;  /* 0x000150ff01007387 */ /* 0x0005e80000100800 */
[----:B------:R2:W-:Y:S04]  /*2850*/  STL [R1+0x154], RZ ;  /* 0x000154ff01007387 */ /* 0x0005e80000100800 */
[----:B------:R2:W-:Y:S04]  /*2860*/  STL [R1+0x158], RZ ;  /* 0x000158ff01007387 */ /* 0x0005e80000100800 */
[----:B------:R2:W-:Y:S04]  /*2870*/  STL [R1+0x15c], RZ ;  /* 0x00015cff01007387 */ /* 0x0005e80000100800 */
[----:B------:R2:W-:Y:S01]  /*2880*/  STL [R1+0x160], RZ ;  /* 0x000160ff01007387 */ /* 0x0005e20000100800 */
[----:B0-----:R-:W-:Y:S01]  /*2890*/  R2UR UR12, R0 ;  /* 0x00000000000c72ca */ /* 0x001fe200000e0000 */
[----:B------:R-:W-:-:S02]  /*28a0*/  IMAD.U32 R0, RZ, RZ, UR4 ;  /* 0x00000004ff007e24 */ /* 0x000fc4000f8e00ff */
[----:B------:R2:W-:Y:S04]  /*28b0*/  STL [R1+0x164], RZ ;  /* 0x000164ff01007387 */ /* 0x0005e80000100800 */
[----:B------:R2:W-:Y:S04]  /*28c0*/  STL [R1+0x168], RZ ;  /* 0x000168ff01007387 */ /* 0x0005e80000100800 */
[----:B------:R2:W-:Y:S02]  /*28d0*/  STL [R1+0x16c], RZ ;  /* 0x00016cff01007387 */ /* 0x0005e40000100800 */
[----:B------:R-:W-:-:S02]  /*28e0*/  ULEA.HI UR11, UR12, UR12, URZ, 0x1 ;  /* 0x0000000c0c0b7291 */ /* 0x000fc4000f8f083f */
[----:B------:R2:W-:Y:S02]  /*28f0*/  STL [R1+0x170], RZ ;  /* 0x000170ff01007387 */ /* 0x0005e40000100800 */
[----:B------:R-:W-:Y:S02]  /*2900*/  ULOP3.LUT UR14, UR11, 0x1ffffe, URZ, 0xc0, !UPT ;  /* 0x001ffffe0b0e7892 */ /* 0x000fe4000f8ec03f */
[----:B------:R2:W-:Y:S01]  /*2910*/  STL [R1+0x174], RZ ;  /* 0x000174ff01007387 */ /* 0x0005e20000100800 */
[----:B-1----:R-:W-:Y:S02]  /*2920*/  ULEA UR11, UR16, UR15, 0x18 ;  /* 0x0000000f100b7291 */ /* 0x002fe4000f8ec03f */
[----:B------:R-:W-:Y:S01]  /*2930*/  UIADD3 UR14, UR12, -UR14, URZ ;  /* 0x8000000e0c0e7290 */ /* 0x000fe2000fffe03f */
[----:B------:R2:W-:Y:S03]  /*2940*/  STL [R1+0x178], RZ ;  /* 0x000178ff01007387 */ /* 0x0005e60000100800 */
[----:B------:R-:W-:Y:S01]  /*2950*/  ULEA UR14, UR14, UR11, 0xb ;  /* 0x0000000b0e0e7291 */ /* 0x000fe2000f8e583f */
[----:B------:R2:W-:Y:S03]  /*2960*/  STL [R1+0x17c], RZ ;  /* 0x00017cff01007387 */ /* 0x0005e60000100800 */
[----:B------:R-:W-:Y:S01]  /*2970*/  UIADD3 UR14, UR14, 0x200, URZ ;  /* 0x000002000e0e7890 */ /* 0x000fe2000fffe03f */
[----:B------:R2:W-:Y:S03]  /*2980*/  STL [R1+0x180], RZ ;  /* 0x000180ff01007387 */ /* 0x0005e60000100800 */
[----:B------:R-:W-:Y:S01]  /*2990*/  USHF.R.U32.HI UR12, URZ, 0x4, UR14 ;  /* 0x000000043f0c7899 */ /* 0x000fe2000801160e */
[----:B------:R2:W-:Y:S02]  /*29a0*/  STL [R1+0x184], RZ ;  /* 0x000184ff01007387 */ /* 0x0005e40000100800 */
[----:B------:R-:W-:Y:S01]  /*29b0*/  UMOV UR14, UR5 ;  /* 0x00000005000e7c82 */ /* 0x000fe20008000000 */
[----:B------:R-:W-:Y:S01]  /*29c0*/  ULOP3.LUT UR12, UR12, 0x3fff, URZ, 0xc0, !UPT ;  /* 0x00003fff0c0c7892 */ /* 0x000fe2000f8ec03f */
[----:B------:R2:W-:Y:S04]  /*29d0*/  STL [R1+0x188], RZ ;  /* 0x000188ff01007387 */ /* 0x0005e80000100800 */
        /* <DEDUP_REMOVED lines=28> */
[----:B------:R2:W-:Y:S01]  /*2ba0*/  STL [R1+0x1fc], RZ ;  /* 0x0001fcff01007387 */ /* 0x0005e20000100800 */
[----:B------:R-:W-:Y:S05]  /*2bb0*/  @!P0 BRA `(.L_x_14) ;  /* 0x0000003400dc8947 */ /* 0x000fea0003800000 */
[----:B------:R-:W-:-:S06]  /*2bc0*/  UISETP.NE.AND UP0, UPT, UR24, 0x3, UPT ;  /* 0x000000031800788c */ /* 0x000fcc000bf05270 */
[----:B------:R-:W-:-:S13]  /*2bd0*/  PLOP3.LUT P1, PT, PT, PT, UP0, 0x80, 0x0 ;  /* 0x000000000000781c */ /* 0x000fda0003f2f008 */
[----:B------:R-:W-:Y:S05]  /*2be0*/  @!P1 BRA `(.L_x_15) ;  /* 0x0000000000049947 */ /* 0x000fea0003800000 */
[----:B------:R-:W-:Y:S01]  /*2bf0*/  BPT.TRAP 0x1 ;  /* 0x000000040000795c */ /* 0x000fe20000300000 */
.L_x_15:
[----:B------:R-:W-:Y:S01]  /*2c00*/  ULEA UR7, UR5, UR11, 0x3 ;  /* 0x0000000b05077291 */ /* 0x000fe2000f8e183f */
[----:B------:R-:W-:-:S05]  /*2c10*/  IMAD.U32 R0, RZ, RZ, UR4 ;  /* 0x00000004ff007e24 */ /* 0x000fca000f8e00ff */
[----:B------:R-:W-:-:S04]  /*2c20*/  SHF.L.U32 R0, R0, 0x1f, RZ ;  /* 0x0000001f00007819 */ /* 0x000fc800000006ff */
[----:B------:R0:W1:Y:S01]  /*2c30*/  SYNCS.PHASECHK.TRANS64.TRYWAIT P0, [UR7], R0 ;  /* 0x00000000ff0075a7 */ /* 0x0000620008000147 */
[----:B------:R-:W-:Y:S05]  /*2c40*/  @!P1 BRA `(.L_x_16) ;  /* 0x0000000000049947 */ /* 0x000fea0003800000 */
[----:B------:R-:W-:Y:S01]  /*2c50*/  BPT.TRAP 0x1 ;  /* 0x000000040000795c */ /* 0x000fe20000300000 */
.L_x_16:
[----:B------:R3:W-:Y:S01]  /*2c60*/  STL [R1+0x454], RZ ;  /* 0x000454ff01007387 */ /* 0x0007e20000100800 */
[----:B------:R-:W-:Y:S01]  /*2c70*/  UMOV UR6, 0x1 ;  /* 0x0000000100067882 */ /* 0x000fe20000000000 */
[----:B-1----:R-:W-:Y:S05]  /*2c80*/  @P0 BRA `(.L_x_17) ;  /* 0x0000000000080947 */ /* 0x002fea0003800000 */
[----:B------:R-:W1:Y:S02]  /*2c90*/  SYNCS.PHASECHK.TRANS64.TRYWAIT P0, [UR7], R0 ;  /* 0x00000000ff0075a7 */ /* 0x000e640008000147 */
[----:B-1----:R-:W-:Y:S05]  /*2ca0*/  @!P0 BRA `(.L_x_18) ;  /* 0x0000020c00388947 */ /* 0x002fea0003800000 */
.L_x_17:
[----:B------:R-:W-:Y:S01]  /*2cb0*/  UIADD3 UR7, UR11, 0x1c200, URZ ;  /* 0x0001c2000b077890 */ /* 0x000fe2000fffe03f */
[----:B------:R-:W-:Y:S01]  /*2cc0*/  WARPGROUP.ARRIVE ;  /* 0x00000000000079c5 */ /* 0x000fe20000000000 */
[----:B------:R-:W-:Y:S01]  /*2cd0*/  ULOP3.LUT UR16, UR12, 0x10000, URZ, 0xfc, !UPT ;  /* 0x000100000c107892 */ /* 0x000fe2000f8efc3f */
[----:B------:R-:W-:Y:S01]  /*2ce0*/  STL [R1+0x450], RZ ;  /* 0x000450ff01007387 */ /* 0x000fe20000100800 */
[----:B------:R-:W-:Y:S01]  /*2cf0*/  USHF.R.U32.HI UR7, URZ, 0x4, UR7 ;  /* 0x000000043f077899 */ /* 0x000fe20008011607 */
[----:B------:R-:W-:Y:S01]  /*2d00*/  CS2R R236, SRZ ;  /* 0x0000000000ec7805 */ /* 0x000fe2000001ff00 */
[----:B------:R-:W-:Y:S01]  /*2d10*/  ULEA UR16, UR5, UR16, 0x9 ;  /* 0x0000001005107291 */ /* 0x000fe2000f8e483f */
[----:B------:R-:W-:Y:S01]  /*2d20*/  STL [R1+0x44c], RZ ;  /* 0x00044cff01007387 */ /* 0x000fe20000100800 */
[----:B------:R-:W-:Y:S01]  /*2d30*/  ULOP3.LUT UR7, UR7, 0x3fff, URZ, 0xc0, !UPT ;  /* 0x00003fff07077892 */ /* 0x000fe2000f8ec03f */
[----:B------:R-:W-:Y:S01]  /*2d40*/  CS2R R234, SRZ ;  /* 0x0000000000ea7805 */ /* 0x000fe2000001ff00 */
[----:B------:R-:W-:Y:S01]  /*2d50*/  UMOV UR17, 0xc0000010 ;  /* 0xc000001000117882 */ /* 0x000fe20000000000 */
[----:B------:R-:W-:Y:S01]  /*2d60*/  UMOV UR19, 0xc0000010 ;  /* 0xc000001000137882 */ /* 0x000fe20000000000 */
[----:B------:R-:W-:Y:S01]  /*2d70*/  ULOP3.LUT UR7, UR7, 0x10000, URZ, 0xfc, !UPT ;  /* 0x0001000007077892 */ /* 0x000fe2000f8efc3f */
[----:B------:R-:W-:Y:S01]  /*2d80*/  STL [R1+0x448], RZ ;  /* 0x000448ff01007387 */ /* 0x000fe20000100800 */
[----:B------:R-:W-:-:S02]  /*2d90*/  CS2R R232, SRZ ;  /* 0x0000000000e87805 */ /* 0x000fc4000001ff00 */
[----:B------:R-:W-:Y:S01]  /*2da0*/  CS2R R230, SRZ ;  /* 0x0000000000e67805 */ /* 0x000fe2000001ff00 */
[----:B------:R-:W-:Y:S01]  /*2db0*/  ULEA UR18, UR5, UR7, 0x9 ;  /* 0x0000000705127291 */ /* 0x000fe2000f8e483f */
[----:B------:R-:W-:Y:S01]  /*2dc0*/  STL [R1+0x444], RZ ;  /* 0x000444ff01007387 */ /* 0x000fe20000100800 */
[----:B------:R-:W-:Y:S01]  /*2dd0*/  CS2R R228, SRZ ;  /* 0x0000000000e47805 */ /* 0x000fe2000001ff00 */
[----:B------:R-:W-:Y:S01]  /*2de0*/  ULDC UR7, c[0x0][0x50c] ;  /* 0x0001430000077ab9 */ /* 0x000fe20000000800 */
[----:B------:R-:W-:Y:S01]  /*2df0*/  CS2R R226, SRZ ;  /* 0x0000000000e27805 */ /* 0x000fe2000001ff00 */
[----:B------:R-:W-:Y:S01]  /*2e00*/  STL [R1+0x440], RZ ;  /* 0x000440ff01007387 */ /* 0x000fe20000100800 */
[----:B------:R-:W-:Y:S01]  /*2e10*/  UISETP.NE.AND UP0, UPT, UR7, 0x1, UPT ;  /* 0x000000010700788c */ /* 0x000fe2000bf05270 */
[----:B------:R-:W-:Y:S02]  /*2e20*/  CS2R R224, SRZ ;  /* 0x0000000000e07805 */ /* 0x000fe4000001ff00 */
[----:B------:R-:W-:Y:S01]  /*2e30*/  CS2R R222, SRZ ;  /* 0x0000000000de7805 */ /* 0x000fe2000001ff00 */
[----:B------:R-:W-:Y:S01]  /*2e40*/  QGMMA.64x256x32.F32.E4M3.E4M3 R4, gdesc[UR16], RZ, !UPT, gsb0 ;  /* 0x03e00000100479f3 */ /* 0x000fe2000c0008ff */
[----:B------:R-:W-:Y:S01]  /*2e50*/  STL [R1+0x43c], RZ ;  /* 0x00043cff01007387 */ /* 0x000fe20000100800 */
[----:B------:R-:W-:Y:S01]  /*2e60*/  UIADD3 UR16, UR16, 0x100, URZ ;  /* 0x0000010010107890 */ /* 0x000fe2000fffe03f */
[----:B------:R-:W-:Y:S01]  /*2e70*/  CS2R R220, SRZ ;  /* 0x0000000000dc7805 */ /* 0x000fe2000001ff00 */
[----:B------:R-:W-:Y:S01]  /*2e80*/  UMOV UR17, 0xc0000010 ;  /* 0xc000001000117882 */ /* 0x000fe20000000000 */
[----:B------:R-:W-:Y:S01]  /*2e90*/  STL [R1+0x438], RZ ;  /* 0x000438ff01007387 */ /* 0x000fe20000100800 */
[----:B------:R-:W-:Y:S01]  /*2ea0*/  USEL UR7, URZ, 0x1, UP0 ;  /* 0x000000013f077887 */ /* 0x000fe20008000000 */
[----:B------:R-:W-:-:S02]  /*2eb0*/  CS2R R218, SRZ ;  /* 0x0000000000da7805 */ /* 0x000fc4000001ff00 */
[----:B------:R-:W-:Y:S01]  /*2ec0*/  CS2R R216, SRZ ;  /* 0x0000000000d87805 */ /* 0x000fe2000001ff00 */
[----:B------:R-:W-:Y:S01]  /*2ed0*/  STL [R1+0x434], RZ ;  /* 0x000434ff01007387 */ /* 0x000fe20000100800 */
[----:B------:R-:W-:Y:S02]  /*2ee0*/  CS2R R214, SRZ ;  /* 0x0000000000d67805 */ /* 0x000fe4000001ff00 */
[----:B------:R-:W-:Y:S02]  /*2ef0*/  CS2R R212, SRZ ;  /* 0x0000000000d47805 */ /* 0x000fe4000001ff00 */
[----:B------:R-:W-:Y:S01]  /*2f00*/  ISETP.NE.AND P0, PT, RZ, UR7, PT ;  /* 0x00000007ff007c0c */ /* 0x000fe2000bf05270 */
        /* <DEDUP_REMOVED lines=93> */
[----:B------:R-:W-:-:S02]  /*34e0*/  WARPGROUP.DEPBAR.LE gsb0, 0x0 ;  /* 0x00008000000079c5 */ /* 0x000fc40000010000 */
[----:B-1----:R-:W-:Y:S01]  /*34f0*/  IMAD.MOV.U32 R3, RZ, RZ, R129 ;  /* 0x000000ffff037224 */ /* 0x002fe200078e0081 */
[----:B------:R-:W-:Y:S01]  /*3500*/  STL [R1+0x334], RZ ;  /* 0x000334ff01007387 */ /* 0x000fe20000100800 */
[----:B------:R-:W-:Y:S02]  /*3510*/  IMAD.MOV.U32 R2, RZ, RZ, R130 ;  /* 0x000000ffff027224 */ /* 0x000fe400078e0082 */
[----:B0-----:R-:W-:Y:S01]  /*3520*/  IMAD.MOV.U32 R0, RZ, RZ, R131 ;  /* 0x000000ffff007224 */ /* 0x001fe200078e0083 */
        /* <DEDUP_REMOVED lines=23> */
[----:B------:R0:W-:Y:S04]  /*36a0*/  STL.64 [R1], R4 ;  /* 0x0000000401007387 */ /* 0x0001e80000100a00 */
[----:B------:R1:W-:Y:S04]  /*36b0*/  STL.64 [R1+0x8], R6 ;  /* 0x0000080601007387 */ /* 0x0003e80000100a00 */
[----:B------:R4:W-:Y:S04]  /*36c0*/  STL.64 [R1+0x10], R8 ;  /* 0x0000100801007387 */ /* 0x0009e80000100a00 */
[----:B------:R5:W-:Y:S01]  /*36d0*/  STL.64 [R1+0x18], R10 ;  /* 0x0000180a01007387 */ /* 0x000be20000100a00 */
[----:B0-----:R-:W-:-:S03]  /*36e0*/  CS2R R4, SRZ ;  /* 0x0000000000047805 */ /* 0x001fc6000001ff00 */
[----:B------:R0:W-:Y:S01]  /*36f0*/  STL.64 [R1+0x20], R12 ;  /* 0x0000200c01007387 */ /* 0x0001e20000100a00 */
[----:B-1----:R-:W-:-:S03]  /*3700*/  CS2R R6, SRZ ;  /* 0x0000000000067805 */ /* 0x002fc6000001ff00 */
[----:B------:R1:W-:Y:S01]  /*3710*/  STL.64 [R1+0x28], R14 ;  /* 0x0000280e01007387 */ /* 0x0003e20000100a00 */
[----:B----4-:R-:W-:-:S03]  /*3720*/  CS2R R8, SRZ ;  /* 0x0000000000087805 */ /* 0x010fc6000001ff00 */
[----:B------:R4:W-:Y:S01]  /*3730*/  STL.64 [R1+0x30], R16 ;  /* 0x0000301001007387 */ /* 0x0009e20000100a00 */
[----:B-----5:R-:W-:-:S03]  /*3740*/  CS2R R10, SRZ ;  /* 0x00000000000a7805 */ /* 0x020fc6000001ff00 */
[----:B------:R5:W-:Y:S01]  /*3750*/  STL.64 [R1+0x38], R18 ;  /* 0x0000381201007387 */ /* 0x000be20000100a00 */
[----:B0-----:R-:W-:-:S03]  /*3760*/  CS2R R12, SRZ ;  /* 0x00000000000c7805 */ /* 0x001fc6000001ff00 */
[----:B------:R0:W-:Y:S01]  /*3770*/  STL.64 [R1+0x40], R20 ;  /* 0x0000401401007387 */ /* 0x0001e20000100a00 */
[----:B-1----:R-:W-:-:S03]  /*3780*/  CS2R R14, SRZ ;  /* 0x00000000000e7805 */ /* 0x002fc6000001ff00 */
[----:B------:R1:W-:Y:S01]  /*3790*/  STL.64 [R1+0x48], R22 ;  /* 0x0000481601007387 */ /* 0x0003e20000100a00 */
[----:B----4-:R-:W-:-:S03]  /*37a0*/  CS2R R16, SRZ ;  /* 0x0000000000107805 */ /* 0x010fc6000001ff00 */
[----:B------:R-:W-:Y:S01]  /*37b0*/  STL.64 [R1+0x50], R24 ;  /* 0x0000501801007387 */ /* 0x000fe20000100a00 */
[----:B-----5:R-:W-:-:S03]  /*37c0*/  CS2R R18, SRZ ;  /* 0x0000000000127805 */ /* 0x020fc6000001ff00 */
[----:B------:R-:W-:Y:S01]  /*37d0*/  STL.64 [R1+0x58], R26 ;  /* 0x0000581a01007387 */ /* 0x000fe20000100a00 */
[----:B0-----:R-:W-:-:S03]  /*37e0*/  CS2R R20, SRZ ;  /* 0x0000000000147805 */ /* 0x001fc6000001ff00 */
[----:B------:R-:W-:Y:S01]  /*37f0*/  STL.64 [R1+0x60], R28 ;  /* 0x0000601c01007387 */ /* 0x000fe20000100a00 */
[----:B-1----:R-:W-:-:S03]  /*3800*/  CS2R R22, SRZ ;  /* 0x0000000000167805 */ /* 0x002fc6000001ff00 */
[----:B------:R-:W-:Y:S04]  /*3810*/  STL.64 [R1+0x68], R30 ;  /* 0x0000681e01007387 */ /* 0x000fe80000100a00 */
        /* <DEDUP_REMOVED lines=49> */
[----:B------:R0:W-:Y:S04]  /*3b30*/  STL.64 [R1+0x1f8], R130 ;  /* 0x0001f88201007387 */ /* 0x0001e80000100a00 */
[----:B------:R1:W-:Y:S04]  /*3b40*/  STL [R1+0x2d4], RZ ;  /* 0x0002d4ff01007387 */ /* 0x0003e80000100800 */
[----:B------:R1:W-:Y:S01]  /*3b50*/  STL [R1+0x2d0], RZ ;  /* 0x0002d0ff01007387 */ /* 0x0003e20000100800 */
[----:B0-----:R-:W-:-:S03]  /*3b60*/  WARPGROUP.ARRIVE ;  /* 0x00000000000079c5 */ /* 0x001fc60000000000 */
[----:B------:R1:W-:Y:S04]  /*3b70*/  STL [R1+0x2cc], RZ ;  /* 0x0002ccff01007387 */ /* 0x0003e80000100800 */
[----:B------:R1:W-:Y:S01]  /*3b80*/  STL [R1+0x2c8], RZ ;  /* 0x0002c8ff01007387 */ /* 0x0003e20000100800 */
[----:B------:R-:W-:Y:S03]  /*3b90*/  QGMMA.64x256x32.F32.E4M3.E4M3 R24, gdesc[UR16], RZ, !UPT, gsb0 ;  /* 0x03e00000101879f3 */ /* 0x000fe6000c0008ff */
        /* <DEDUP_REMOVED lines=50> */
[----:B------:R-:W-:-:S02]  /*3ec0*/  WARPGROUP.DEPBAR.LE gsb0, 0x0 ;  /* 0x00008000000079c5 */ /* 0x000fc40000010000 */
[----:B------:R-:W-:Y:S05]  /*3ed0*/  @!P0 BRA `(.L_x_19) ;  /* 0x0000002000f88947 */ /* 0x000fea0003800000 */
[----:B------:R-:W4:Y:S04]  /*3ee0*/  LDL R4, [R1] ;  /* 0x0000000001047983 */ /* 0x000f280000100800 */
[----:B------:R-:W5:Y:S04]  /*3ef0*/  LDL R5, [R1+0x4] ;  /* 0x0000040001057983 */ /* 0x000f680000100800 */
[----:B------:R-:W2:Y:S04]  /*3f00*/  LDL R6, [R1+0x8] ;  /* 0x0000080001067983 */ /* 0x000ea80000100800 */
[----:B------:R-:W3:Y:S04]  /*3f10*/  LDL R7, [R1+0xc] ;  /* 0x00000c0001077983 */ /* 0x000ee80000100800 */
        /* <DEDUP_REMOVED lines=100> */
[----:B------:R0:W-:Y:S04]  /*4560*/  STL [R1+0x4c0], R131 ;  /* 0x0004c08301007387 */ /* 0x0001e80000100800 */
[----:B0-----:R-:W3:Y:S04]  /*4570*/  LDL R131, [R1+0x1a0] ;  /* 0x0001a00001837983 */ /* 0x001ee80000100800 */
        /* <DEDUP_REMOVED lines=39> */
[----:B0-----:R-:W3:Y:S01]  /*47f0*/  LDL R151, [R1+0x1f0] ;  /* 0x0001f00001977983 */ /* 0x001ee20000100800 */
[----:B------:R-:W-:-:S01]  /*4800*/  FADD R3, RZ, R3 ;  /* 0x00000003ff037221 */ /* 0x000fc20000000000 */
[----:B------:R-:W-:Y:S01]  /*4810*/  FADD R2, RZ, R2 ;  /* 0x00000002ff027221 */ /* 0x000fe20000000000 */
[----:B----4-:R-:W-:-:S01]  /*4820*/  FADD R4, RZ, R4 ;  /* 0x00000004ff047221 */ /* 0x010fc20000000000 */
[----:B-----5:R-:W-:Y:S01]  /*4830*/  FADD R5, RZ, R5 ;  /* 0x00000005ff057221 */ /* 0x020fe20000000000 */
[----:B--2---:R-:W-:-:S01]  /*4840*/  FADD R6, RZ, R6 ;  /* 0x00000006ff067221 */ /* 0x004fc20000000000 */
[----:B---3--:R-:W-:Y:S01]  /*4850*/  FADD R7, RZ, R7 ;  /* 0x00000007ff077221 */ /* 0x008fe20000000000 */
[----:B------:R-:W-:-:S01]  /*4860*/  FADD R8, RZ, R8 ;  /* 0x00000008ff087221 */ /* 0x000fc20000000000 */
[----:B------:R-:W-:Y:S01]  /*4870*/  FADD R9, RZ, R9 ;  /* 0x00000009ff097221 */ /* 0x000fe20000000000 */
        /* <DEDUP_REMOVED lines=13> */
[----:B------:R-:W2:Y:S01]  /*4950*/  LDL.LU R131, [R1+0x4c0] ;  /* 0x0004c00001837983 */ /* 0x000ea20000300800 */
        /* <DEDUP_REMOVED lines=13> */
[----:B------:R-:W3:Y:S01]  /*4a30*/  LDL.LU R132, [R1+0x4bc] ;  /* 0x0004bc0001847983 */ /* 0x000ee20000300800 */
        /* <DEDUP_REMOVED lines=16> */
[----:B------:R0:W-:Y:S01]  /*4b40*/  STL [R1+0x200], R133 ;  /* 0x0002008501007387 */ /* 0x0001e20000100800 */
        /* <DEDUP_REMOVED lines=9> */
[----:B0-----:R-:W4:Y:S01]  /*4be0*/  LDL.LU R133, [R1+0x4b8] ;  /* 0x0004b80001857983 */ /* 0x001f220000300800 */
[----:B------:R-:W-:-:S01]  /*4bf0*/  FADD R185, RZ, R185 ;  /* 0x000000b9ffb97221 */ /* 0x000fc20000000000 */
[----:B------:R-:W-:Y:S01]  /*4c00*/  FADD R186, RZ, R186 ;  /* 0x000000baffba7221 */ /* 0x000fe20000000000 */
[----:B------:R-:W-:-:S01]  /*4c10*/  FADD R187, RZ, R187 ;  /* 0x000000bbffbb7221 */ /* 0x000fc20000000000 */
        /* <DEDUP_REMOVED lines=10> */
[----:B0-----:R-:W5:Y:S01]  /*4cc0*/  LDL.LU R134, [R1+0x4b4] ;  /* 0x0004b40001867983 */ /* 0x001f620000300800 */
        /* <DEDUP_REMOVED lines=51> */
[----:B0-----:R-:W5:Y:S04]  /*5000*/  LDL.LU R138, [R1+0x4a4] ;  /* 0x0004a400018a7983 */ /* 0x001f680000300800 */
[----:B------:R0:W-:Y:S01]  /*5010*/  STL [R1+0x218], R139 ;  /* 0x0002188b01007387 */ /* 0x0001e20000100800 */
[----:B------:R-:W-:-:S03]  /*5020*/  FADD R140, RZ, R140 ;  /* 0x0000008cff8c7221 */ /* 0x000fc60000000000 */
        /* <DEDUP_REMOVED lines=34> */
[----:B------:R0:W-:Y:S04]  /*5250*/  STL [R1+0x248], R151 ;  /* 0x0002489701007387 */ /* 0x0001e80000100800 */
[----:B0-----:R-:W5:Y:S04]  /*5260*/  LDL.LU R151, [R1+0x470] ;  /* 0x0004700001977983 */ /* 0x001f680000300800 */
[----:B------:R0:W-:Y:S04]  /*5270*/  STL [R1+0x24c], R3 ;  /* 0x00024c0301007387 */ /* 0x0001e80000100800 */
[----:B------:R1:W-:Y:S01]  /*5280*/  STL [R1+0x250], R2 ;  /* 0x0002500201007387 */ /* 0x0003e20000100800 */
[----:B0-----:R-:W-:-:S01]  /*5290*/  FADD R3, RZ, R0 ;  /* 0x00000000ff037221 */ /* 0x001fc20000000000 */
[----:B------:R-:W-:Y:S01]  /*52a0*/  FADD R0, RZ, R25 ;  /* 0x00000019ff007221 */ /* 0x000fe20000000000 */
[----:B-1----:R-:W-:-:S03]  /*52b0*/  FADD R2, RZ, R24 ;  /* 0x00000018ff027221 */ /* 0x002fc60000000000 */
[----:B------:R0:W-:Y:S04]  /*52c0*/  STL [R1+0x254], R3 ;  /* 0x0002540301007387 */ /* 0x0001e80000100800 */
[----:B------:R1:W-:Y:S04]  /*52d0*/  STL [R1+0x258], R2 ;  /* 0x0002580201007387 */ /* 0x0003e80000100800 */
[----:B------:R2:W-:Y:S01]  /*52e0*/  STL [R1+0x25c], R0 ;  /* 0x00025c0001007387 */ /* 0x0005e20000100800 */
[----:B0-----:R-:W-:-:S01]  /*52f0*/  FADD R3, RZ, R26 ;  /* 0x0000001aff037221 */ /* 0x001fc20000000000 */
[----:B-1----:R-:W-:-:S04]  /*5300*/  FADD R2, RZ, R27 ;  /* 0x0000001bff027221 */ /* 0x002fc80000000000 */
[----:B------:R0:W-:Y:S01]  /*5310*/  STL [R1+0x260], R3 ;  /* 0x0002600301007387 */ /* 0x0001e20000100800 */
[----:B--2---:R-:W-:-:S03]  /*5320*/  FADD R0, RZ, R28 ;  /* 0x0000001cff007221 */ /* 0x004fc60000000000 */
        /* <DEDUP_REMOVED lines=207> */
[----:B---3--:R-:W-:-:S04]  /*6020*/  FADD R2, RZ, R132 ;  /* 0x00000084ff027221 */ /* 0x008fc80000000000 */
[----:B------:R5:W-:Y:S01]  /*6030*/  STL [R1+0x404], R3 ;  /* 0x0004040301007387 */ /* 0x000be20000100800 */
[----:B----4-:R-:W-:-:S03]  /*6040*/  FADD R0, RZ, R133 ;  /* 0x00000085ff007221 */ /* 0x010fc60000000000 */
[----:B------:R0:W-:Y:S04]  /*6050*/  STL [R1+0x408], R2 ;  /* 0x0004080201007387 */ /* 0x0001e80000100800 */
[----:B------:R1:W-:Y:S01]  /*6060*/  STL [R1+0x40c], R0 ;  /* 0x00040c0001007387 */ /* 0x0003e20000100800 */
[----:B-----5:R-:W-:-:S01]  /*6070*/  FADD R3, RZ, R134 ;  /* 0x00000086ff037221 */ /* 0x020fc20000000000 */
[----:B0-----:R-:W-:-:S04]  /*6080*/  FADD R2, RZ, R135 ;  /* 0x00000087ff027221 */ /* 0x001fc80000000000 */
[----:B------:R0:W-:Y:S01]  /*6090*/  STL [R1+0x410], R3 ;  /* 0x0004100301007387 */ /* 0x0001e20000100800 */
[----:B-1----:R-:W-:-:S03]  /*60a0*/  FADD R0, RZ, R136 ;  /* 0x00000088ff007221 */ /* 0x002fc60000000000 */
        /* <DEDUP_REMOVED lines=32> */
[----:B------:R-:W-:-:S05]  /*62b0*/  UMOV UR6, URZ ;  /* 0x0000003f00067c82 */ /* 0x000fca0008000000 */
.L_x_19:
[----:B------:R-:W-:-:S04]  /*62c0*/  UIADD3 UR14, UR5, 0x1, URZ ;  /* 0x00000001050e7890 */ /* 0x000fc8000fffe03f */
[----:B------:R-:W-:-:S04]  /*62d0*/  UISETP.NE.AND UP0, UPT, UR14, 0xe, UPT ;  /* 0x0000000e0e00788c */ /* 0x000fc8000bf05270 */
[----:B------:R-:W-:Y:S02]  /*62e0*/  USEL UR8, URZ, 0x1, UP0 ;  /* 0x000000013f087887 */ /* 0x000fe40008000000 */
[----:B------:R-:W-:Y:S02]  /*62f0*/  USEL UR14, UR14, URZ, UP0 ;  /* 0x0000003f0e0e7287 */ /* 0x000fe40008000000 */
[----:B------:R-:W-:-:S06]  /*6300*/  ULOP3.LUT UR8, UR4, UR8, URZ, 0x3c, !UPT ;  /* 0x0000000804087292 */ /* 0x000fcc000f8e3c3f */
[----:B0-----:R-:W-:Y:S01]  /*6310*/  IMAD.U32 R0, RZ, RZ, UR8 ;  /* 0x00000008ff007e24 */ /* 0x001fe2000f8e00ff */
[----:B------:R-:W-:-:S06]  /*6320*/  UMOV UR8, 0x1 ;  /* 0x0000000100087882 */ /* 0x000fcc0000000000 */
.L_x_14:
[----:B------:R-:W-:-:S04]  /*6330*/  UISETP.LT.AND UP0, UPT, UR9, 0x1, UPT ;  /* 0x000000010900788c */ /* 0x000fc8000bf01270 */
[----:B------:R-:W-:-:S04]  /*6340*/  USEL UR15, UR9, 0x1, UP0 ;  /* 0x00000001090f7887 */ /* 0x000fc80008000000 */
[----:B------:R-:W-:-:S04]  /*6350*/  UIADD3 UR15, UR9, -UR15, URZ ;  /* 0x8000000f090f7290 */ /* 0x000fc8000fffe03f */
[----:B------:R-:W-:-:S06]  /*6360*/  UISETP.GE.AND UP0, UPT, UR15, 0x1, UPT ;  /* 0x000000010f00788c */ /* 0x000fcc000bf06270 */
[----:B------:R-:W-:-:S13]  /*6370*/  PLOP3.LUT P0, PT, PT, PT, UP0, 0x80, 0x0 ;  /* 0x000000000000781c */ /* 0x000fda0003f0f008 */
[----:B------:R-:W-:Y:S05]  /*6380*/  @!P0 BRA `(.L_x_20) ;  /* 0x0000004c00948947 */ /* 0x000fea0003800000 */
[----:B------:R-:W-:Y:S01]  /*6390*/  IMAD.U32 R2, RZ, RZ, UR15 ;  /* 0x0000000fff027e24 */ /* 0x000fe2000f8e00ff */
[----:B------:R-:W-:Y:S01]  /*63a0*/  UMOV UR25, UR5 ;  /* 0x0000000500197c82 */ /* 0x000fe20008000000 */
[----:B------:R-:W-:-:S05]  /*63b0*/  ULDC UR26, c[0x0][0x50c] ;  /* 0x00014300001a7ab9 */ /* 0x000fca0000000800 */
.L_x_28:
[----:B------:R-:W-:-:S06]  /*63c0*/  UISETP.NE.AND UP0, UPT, UR24, 0x3, UPT ;  /* 0x000000031800788c */ /* 0x000fcc000bf05270 */
[----:B------:R-:W-:-:S13]  /*63d0*/  PLOP3.LUT P1, PT, PT, PT, UP0, 0x80, 0x0 ;  /* 0x000000000000781c */ /* 0x000fda0003f2f008 */
[----:B0-----:R-:W-:Y:S05]  /*63e0*/  @!P1 BRA `(.L_x_21) ;  /* 0x0000000000049947 */ /* 0x001fea0003800000 */
[----:B------:R-:W-:Y:S01]  /*63f0*/  BPT.TRAP 0x1 ;  /* 0x000000040000795c */ /* 0x000fe20000300000 */
.L_x_21:
[----:B------:R-:W0:Y:S01]  /*6400*/  S2UR UR15, SR_CgaCtaId ;  /* 0x00000000000f79c3 */ /* 0x000e220000008800 */
[----:B------:R-:W-:Y:S01]  /*6410*/  UMOV UR11, 0x400 ;  /* 0x00000400000b7882 */ /* 0x000fe20000000000 */
[----:B------:R-:W-:Y:S01]  /*6420*/  SHF.L.U32 R3, R0, 0x1f, RZ ;  /* 0x0000001f00037819 */ /* 0x000fe200000006ff */
[----:B0-----:R-:W-:-:S04]  /*6430*/  ULEA UR11, UR15, UR11, 0x18 ;  /* 0x0000000b0f0b7291 */ /* 0x001fc8000f8ec03f */
[----:B------:R-:W-:-:S09]  /*6440*/  ULEA UR15, UR14, UR11, 0x3 ;  /* 0x0000000b0e0f7291 */ /* 0x000fd2000f8e183f */
[----:B------:R0:W4:Y:S01]  /*6450*/  SYNCS.PHASECHK.TRANS64.TRYWAIT P0, [UR15], R3 ;  /* 0x00000003ff0075a7 */ /* 0x000122000800014f */
[----:B------:R-:W-:Y:S05]  /*6460*/  @!P1 BRA `(.L_x_22) ;  /* 0x0000000000049947 */ /* 0x000fea0003800000 */
[----:B------:R-:W-:Y:S01]  /*6470*/  BPT.TRAP 0x1 ;  /* 0x000000040000795c */ /* 0x000fe20000300000 */
.L_x_22:
[----:B----4-:R-:W-:Y:S05]  /*6480*/  @P0 BRA `(.L_x_23) ;  /* 0x0000000000080947 */ /* 0x010fea0003800000 */
[----:B------:R-:W4:Y:S02]  /*6490*/  SYNCS.PHASECHK.TRANS64.TRYWAIT P0, [UR15], R3 ;  /* 0x00000003ff0075a7 */ /* 0x000f24000800014f */
[----:B----4-:R-:W-:Y:S05]  /*64a0*/  @!P0 BRA `(.L_x_24) ;  /* 0x000001d400508947 */ /* 0x010fea0003800000 */
.L_x_23:
        /* <DEDUP_REMOVED lines=64> */
[----:B----4-:R-:W4:Y:S04]  /*68b0*/  LDL.LU.64 R108, [R1] ;  /* 0x00000000016c7983 */ /* 0x010f280000300a00 */
[----:B------:R-:W4:Y:S04]  /*68c0*/  LDL.LU.64 R110, [R1+0x8] ;  /* 0x00000800016e7983 */ /* 0x000f280000300a00 */
        /* <DEDUP_REMOVED lines=61> */
[----:B------:R-:W4:Y:S01]  /*6ca0*/  LDL.LU.64 R234, [R1+0x1f8] ;  /* 0x0001f80001ea7983 */ /* 0x000f220000300a00 */
[----:B------:R-:W-:-:S02]  /*6cb0*/  UIADD3 UR15, UR11, 0x1c200, URZ ;  /* 0x0001c2000b0f7890 */ /* 0x000fc4000fffe03f */
[----:B------:R-:W-:Y:S02]  /*6cc0*/  UISETP.NE.AND UP0, UPT, UR7, URZ, UPT ;  /* 0x0000003f0700728c */ /* 0x000fe4000bf05270 */
[----:B------:R-:W-:Y:S02]  /*6cd0*/  USHF.R.U32.HI UR15, URZ, 0x4, UR15 ;  /* 0x000000043f0f7899 */ /* 0x000fe4000801160f */
[----:B------:R-:W-:Y:S02]  /*6ce0*/  USEL UR8, UR8, URZ, !UP0 ;  /* 0x0000003f08087287 */ /* 0x000fe4000c000000 */
[----:B------:R-:W-:Y:S02]  /*6cf0*/  ULOP3.LUT UR15, UR15, 0x3fff, URZ, 0xc0, !UPT ;  /* 0x00003fff0f0f7892 */ /* 0x000fe4000f8ec03f */
[----:B------:R-:W-:Y:S02]  /*6d00*/  ULOP3.LUT UR16, UR12, 0x10000, URZ, 0xfc, !UPT ;  /* 0x000100000c107892 */ /* 0x000fe4000f8efc3f */
[----:B------:R-:W-:-:S02]  /*6d10*/  ULOP3.LUT UR15, UR15, 0x10000, URZ, 0xfc, !UPT ;  /* 0x000100000f0f7892 */ /* 0x000fc4000f8efc3f */
[----:B------:R-:W-:Y:S02]  /*6d20*/  UISETP.NE.U32.AND UP0, UPT, UR8, URZ, UPT ;  /* 0x0000003f0800728c */ /* 0x000fe4000bf05070 */
[----:B------:R-:W-:Y:S02]  /*6d30*/  ULEA UR16, UR14, UR16, 0x9 ;  /* 0x000000100e107291 */ /* 0x000fe4000f8e483f */
[----:B------:R-:W-:Y:S01]  /*6d40*/  ULEA UR18, UR14, UR15, 0x9 ;  /* 0x0000000f0e127291 */ /* 0x000fe2000f8e483f */
[----:B------:R-:W-:Y:S01]  /*6d50*/  UMOV UR17, 0xc0000010 ;  /* 0xc000001000117882 */ /* 0x000fe20000000000 */
[----:B------:R-:W-:Y:S01]  /*6d60*/  UMOV UR19, 0xc0000010 ;  /* 0xc000001000137882 */ /* 0x000fe20000000000 */
[----:B----4-:R-:W-:-:S06]  /*6d70*/  WARPGROUP.ARRIVE ;  /* 0x00000000000079c5 */ /* 0x010fcc0000000000 */
[----:B------:R-:W-:Y:S03]  /*6d80*/  QGMMA.64x256x32.F32.E4M3.E4M3 R108, gdesc[UR16], R108, UP0, gsb0 ;  /* 0x03e00000106c79f3 */ /* 0x000fe6000b80086c */
[----:B------:R-:W-:Y:S02]  /*6d90*/  WARPGROUP.DEPBAR.LE gsb0, 0x0 ;  /* 0x00008000000079c5 */ /* 0x000fe40000010000 */
[----:B------:R-:W-:Y:S01]  /*6da0*/  STL.64 [R1], R108 ;  /* 0x0000006c01007387 */ /* 0x000fe20000100a00 */
[----:B0-----:R-:W-:-:S03]  /*6db0*/  IMAD.MOV.U32 R3, RZ, RZ, R108 ;  /* 0x000000ffff037224 */ /* 0x001fc600078e006c */
        /* <DEDUP_REMOVED lines=63> */
[----:B0-----:R0:W5:Y:S04]  /*71b0*/  LDL.LU.64 R234, [R1+0x668] ;  /* 0x0006680001ea7983 */ /* 0x0011680000300a00 */
[----:B------:R0:W5:Y:S04]  /*71c0*/  LDL.LU.64 R232, [R1+0x660] ;  /* 0x0006600001e87983 */ /* 0x0001680000300a00 */
        /* <DEDUP_REMOVED lines=62> */
[----:B------:R-:W-:Y:S01]  /*75b0*/  UIADD3 UR16, UR16, 0x100, URZ ;  /* 0x0000010010107890 */ /* 0x000fe2000fffe03f */
[----:B------:R-:W-:Y:S01]  /*75c0*/  UMOV UR17, 0xc0000010 ;  /* 0xc000001000117882 */ /* 0x000fe20000000000 */
[----:B------:R-:W-:Y:S01]  /*75d0*/  UIADD3 UR6, UR6, 0x1, URZ ;  /* 0x0000000106067890 */ /* 0x000fe2000fffe03f */
[----:B----4-:R-:W-:-:S06]  /*75e0*/  WARPGROUP.ARRIVE ;  /* 0x00000000000079c5 */ /* 0x010fcc0000000000 */
[----:B------:R-:W-:Y:S01]  /*75f0*/  QGMMA.64x256x32.F32.E4M3.E4M3 R24, gdesc[UR16], R24, UP0, gsb0 ;  /* 0x03e00000101879f3 */ /* 0x000fe2000b800818 */
[----:B------:R-:W-:-:S04]  /*7600*/  UISETP.NE.AND UP0, UPT, UR6, UR26, UPT ;  /* 0x0000001a0600728c */ /* 0x000fc8000bf05270 */
[----:B------:R-:W-:-:S06]  /*7610*/  USEL UR7, URZ, 0x1, UP0 ;  /* 0x000000013f077887 */ /* 0x000fcc0008000000 */
[----:B------:R-:W-:Y:S01]  /*7620*/  ISETP.NE.AND P0, PT, RZ, UR7, PT ;  /* 0x00000007ff007c0c */ /* 0x000fe2000bf05270 */
[----:B------:R-:W-:-:S12]  /*7630*/  WARPGROUP.DEPBAR.LE gsb0, 0x0 ;  /* 0x00008000000079c5 */ /* 0x000fd80000010000 */
[----:B0-----:R-:W-:Y:S05]  /*7640*/  @!P0 BRA `(.L_x_25) ;  /* 0x00000038008c8947 */ /* 0x001fea0003800000 */
[----:B------:R0:W-:Y:S04]  /*7650*/  STL [R1+0x658], R31 ;  /* 0x0006581f01007387 */ /* 0x0001e80000100800 */
[----:B------:R4:W-:Y:S01]  /*7660*/  STL [R1+0x654], R32 ;  /* 0x0006542001007387 */ /* 0x0009e20000100800 */
[----:B0-----:R-:W-:-:S03]  /*7670*/  IMAD.MOV.U32 R31, RZ, RZ, R3 ;  /* 0x000000ffff1f7224 */ /* 0x001fc600078e0003 */
[----:B----4-:R-:W4:Y:S04]  /*7680*/  LDL R32, [R1+0x4] ;  /* 0x0000040001207983 */ /* 0x010f280000100800 */
[----:B------:R0:W-:Y:S04]  /*7690*/  STL [R1+0x650], R33 ;  /* 0x0006502101007387 */ /* 0x0001e80000100800 */
[----:B0-----:R-:W2:Y:S04]  /*76a0*/  LDL R33, [R1+0x8] ;  /* 0x0000080001217983 */ /* 0x001ea80000100800 */
        /* <DEDUP_REMOVED lines=177> */
[----:B0-----:R-:W3:Y:S04]  /*81c0*/  LDL.LU R122, [R1+0x200] ;  /* 0x00020000017a7983 */ /* 0x001ee80000300800 */
        /* <DEDUP_REMOVED lines=14> */
[----:B------:R-:W3:Y:S04]  /*82b0*/  LDL.LU R3, [R1+0x234] ;  /* 0x0002340001037983 */ /* 0x000ee80000300800 */
        /* <DEDUP_REMOVED lines=46> */
[----:B-----5:R0:W-:Y:S04]  /*85a0*/  STL [R1+0x470], R0 ;  /* 0x0004700001007387 */ /* 0x0201e80000100800 */
[----:B0-----:R-:W3:Y:S01]  /*85b0*/  LDL R0, [R1+0x168] ;  /* 0x0001680001007983 */ /* 0x001ee20000100800 */
[----:B------:R-:W-:-:S01]  /*85c0*/  FADD R4, R31, R4 ;  /* 0x000000041f047221 */ /* 0x000fc20000000000 */
[----:B----4-:R-:W-:Y:S01]  /*85d0*/  FADD R5, R32, R5 ;  /* 0x0000000520057221 */ /* 0x010fe20000000000 */
[----:B--2---:R-:W-:-:S01]  /*85e0*/  FADD R6, R33, R6 ;  /* 0x0000000621067221 */ /* 0x004fc20000000000 */
[----:B------:R-:W2:Y:S01]  /*85f0*/  LDL.LU R31, [R1+0x658] ;  /* 0x00065800011f7983 */ /* 0x000ea20000300800 */
[----:B---3--:R-:W-:-:S01]  /*8600*/  FADD R7, R34, R7 ;  /* 0x0000000722077221 */ /* 0x008fc20000000000 */
[----:B------:R-:W-:-:S02]  /*8610*/  FADD R8, R35, R8 ;  /* 0x0000000823087221 */ /* 0x000fc40000000000 */
[----:B------:R-:W3:Y:S01]  /*8620*/  LDL.LU R32, [R1+0x654] ;  /* 0x0006540001207983 */ /* 0x000ee20000300800 */
[----:B------:R-:W-:-:S03]  /*8630*/  FADD R9, R36, R9 ;  /* 0x0000000924097221 */ /* 0x000fc60000000000 */
[----:B------:R-:W4:Y:S01]  /*8640*/  LDL.LU R33, [R1+0x650] ;  /* 0x0006500001217983 */ /* 0x000f220000300800 */
        /* <DEDUP_REMOVED lines=160> */
[----:B------:R-:W-:-:S01]  /*9050*/  FADD R218, R117, R218 ;  /* 0x000000da75da7221 */ /* 0x000fc20000000000 */
[----:B------:R-:W-:Y:S02]  /*9060*/  FADD R122, R124, R122 ;  /* 0x0000007a7c7a7221 */ /* 0x000fe40000000000 */
[----:B------:R-:W4:Y:S01]  /*9070*/  LDL.LU R114, [R1+0x50c] ;  /* 0x00050c0001727983 */ /* 0x000f220000300800 */
[----:B------:R-:W-:-:S03]  /*9080*/  FADD R219, R118, R219 ;  /* 0x000000db76db7221 */ /* 0x000fc60000000000 */
[----:B------:R-:W4:Y:S01]  /*9090*/  LDL.LU R115, [R1+0x508] ;  /* 0x0005080001737983 */ /* 0x000f220000300800 */
[----:B------:R-:W-:-:S03]  /*90a0*/  FADD R220, R119, R220 ;  /* 0x000000dc77dc7221 */ /* 0x000fc60000000000 */
[----:B------:R-:W4:Y:S01]  /*90b0*/  LDL.LU R116, [R1+0x504] ;  /* 0x0005040001747983 */ /* 0x000f220000300800 */
[----:B------:R-:W-:-:S03]  /*90c0*/  FADD R221, R120, R221 ;  /* 0x000000dd78dd7221 */ /* 0x000fc60000000000 */
[----:B------:R-:W4:Y:S04]  /*90d0*/  LDL.LU R117, [R1+0x500] ;  /* 0x0005000001757983 */ /* 0x000f280000300800 */
[----:B------:R-:W4:Y:S04]  /*90e0*/  LDL.LU R118, [R1+0x4fc] ;  /* 0x0004fc0001767983 */ /* 0x000f280000300800 */
[----:B------:R-:W4:Y:S04]  /*90f0*/  LDL.LU R119, [R1+0x4f8] ;  /* 0x0004f80001777983 */ /* 0x000f280000300800 */
[----:B------:R-:W4:Y:S01]  /*9100*/  LDL.LU R120, [R1+0x4f4] ;  /* 0x0004f40001787983 */ /* 0x000f220000300800 */
[----:B------:R-:W-:-:S01]  /*9110*/  FADD R237, R126, R237 ;  /* 0x000000ed7eed7221 */ /* 0x000fc20000000000 */
[----:B------:R-:W-:Y:S01]  /*9120*/  FADD R236, R128, R236 ;  /* 0x000000ec80ec7221 */ /* 0x000fe20000000000 */
[----:B------:R-:W-:-:S01]  /*9130*/  FADD R225, R150, R225 ;  /* 0x000000e196e17221 */ /* 0x000fc20000000000 */
[----:B------:R0:W-:Y:S01]  /*9140*/  STL [R1+0x200], R122 ;  /* 0x0002007a01007387 */ /* 0x0001e20000100800 */
[----:B------:R-:W-:-:S01]  /*9150*/  FADD R228, R146, R228 ;  /* 0x000000e492e47221 */ /* 0x000fc20000000000 */
[----:B------:R-:W-:Y:S01]  /*9160*/  FADD R230, R143, R230 ;  /* 0x000000e68fe67221 */ /* 0x000fe20000000000 */
[----:B------:R-:W-:-:S01]  /*9170*/  FADD R231, R141, R231 ;  /* 0x000000e78de77221 */ /* 0x000fc20000000000 */
[----:B------:R-:W-:Y:S01]  /*9180*/  FADD R223, R2, R223 ;  /* 0x000000df02df7221 */ /* 0x000fe20000000000 */
[----:B------:R-:W-:-:S01]  /*9190*/  FADD R222, R0, R222 ;  /* 0x000000de00de7221 */ /* 0x000fc20000000000 */
[----:B------:R-:W-:Y:S01]  /*91a0*/  FADD R224, R151, R224 ;  /* 0x000000e097e07221 */ /* 0x000fe20000000000 */
[----:B------:R-:W-:-:S01]  /*91b0*/  FADD R226, R149, R226 ;  /* 0x000000e295e27221 */ /* 0x000fc20000000000 */
[----:B------:R-:W-:Y:S01]  /*91c0*/  FADD R227, R147, R227 ;  /* 0x000000e393e37221 */ /* 0x000fe20000000000 */
[----:B------:R-:W-:-:S01]  /*91d0*/  FADD R229, R145, R229 ;  /* 0x000000e591e57221 */ /* 0x000fc20000000000 */
[----:B0-----:R-:W2:Y:S01]  /*91e0*/  LDL.LU R122, [R1+0x204] ;  /* 0x00020400017a7983 */ /* 0x001ea20000300800 */
[----:B------:R-:W-:-:S01]  /*91f0*/  FADD R232, R136, R232 ;  /* 0x000000e888e87221 */ /* 0x000fc20000000000 */
[----:B------:R-:W-:Y:S01]  /*9200*/  FADD R233, R134, R233 ;  /* 0x000000e986e97221 */ /* 0x000fe20000000000 */
[----:B------:R-:W-:-:S01]  /*9210*/  FADD R234, R132, R234 ;  /* 0x000000ea84ea7221 */ /* 0x000fc20000000000 */
[----:B------:R-:W3:Y:S01]  /*9220*/  LDL.LU R124, [R1+0x208] ;  /* 0x00020800017c7983 */ /* 0x000ee20000300800 */
[----:B------:R-:W-:-:S03]  /*9230*/  FADD R235, R130, R235 ;  /* 0x000000eb82eb7221 */ /* 0x000fc60000000000 */
[----:B------:R-:W4:Y:S04]  /*9240*/  LDL.LU R126, [R1+0x20c] ;  /* 0x00020c00017e7983 */ /* 0x000f280000300800 */
[----:B------:R-:W4:Y:S04]  /*9250*/  LDL.LU R128, [R1+0x210] ;  /* 0x0002100001807983 */ /* 0x000f280000300800 */
[----:B------:R-:W4:Y:S04]  /*9260*/  LDL.LU R150, [R1+0x214] ;  /* 0x0002140001967983 */ /* 0x000f280000300800 */
[----:B------:R-:W4:Y:S04]  /*9270*/  LDL.LU R146, [R1+0x218] ;  /* 0x0002180001927983 */ /* 0x000f280000300800 */
[----:B------:R-:W4:Y:S04]  /*9280*/  LDL.LU R143, [R1+0x21c] ;  /* 0x00021c00018f7983 */ /* 0x000f280000300800 */
[----:B------:R-:W4:Y:S04]  /*9290*/  LDL.LU R141, [R1+0x220] ;  /* 0x00022000018d7983 */ /* 0x000f280000300800 */
[----:B------:R-:W4:Y:S04]  /*92a0*/  LDL.LU R2, [R1+0x224] ;  /* 0x0002240001027983 */ /* 0x000f280000300800 */
[----:B------:R-:W4:Y:S04]  /*92b0*/  LDL.LU R0, [R1+0x228] ;  /* 0x0002280001007983 */ /* 0x000f280000300800 */
[----:B------:R-:W4:Y:S04]  /*92c0*/  LDL R130, [R1+0x1e0] ;  /* 0x0001e00001827983 */ /* 0x000f280000100800 */
[----:B------:R-:W4:Y:S04]  /*92d0*/  LDL R132, [R1+0x1e4] ;  /* 0x0001e40001847983 */ /* 0x000f280000100800 */
[----:B------:R-:W4:Y:S04]  /*92e0*/  LDL R134, [R1+0x1e8] ;  /* 0x0001e80001867983 */ /* 0x000f280000100800 */
[----:B------:R-:W4:Y:S04]  /*92f0*/  LDL R136, [R1+0x1ec] ;  /* 0x0001ec0001887983 */ /* 0x000f280000100800 */
[----:B------:R-:W4:Y:S04]  /*9300*/  LDL R151, [R1+0x1f0] ;  /* 0x0001f00001977983 */ /* 0x000f280000100800 */
[----:B------:R-:W4:Y:S04]  /*9310*/  LDL R149, [R1+0x1f4] ;  /* 0x0001f40001957983 */ /* 0x000f280000100800 */
[----:B------:R-:W4:Y:S04]  /*9320*/  LDL R147, [R1+0x1f8] ;  /* 0x0001f80001937983 */ /* 0x000f280000100800 */
[----:B------:R-:W4:Y:S01]  /*9330*/  LDL R145, [R1+0x1fc] ;  /* 0x0001fc0001917983 */ /* 0x000f220000100800 */
[----:B------:R-:W-:-:S01]  /*9340*/  FADD R137, R138, R137 ;  /* 0x000000898a897221 */ /* 0x000fc20000000000 */
[----:B------:R-:W-:Y:S01]  /*9350*/  FADD R133, R135, R133 ;  /* 0x0000008587857221 */ /* 0x000fe20000000000 */
[----:B------:R-:W-:-:S01]  /*9360*/  FADD R3, R131, R3 ;  /* 0x0000000383037221 */ /* 0x000fc20000000000 */
[----:B--2---:R-:W-:-:S02]  /*9370*/  FADD R122, R121, R122 ;  /* 0x0000007a797a7221 */ /* 0x004fc40000000000 */
[----:B------:R-:W2:Y:S01]  /*9380*/  LDL.LU R121, [R1+0x4f0] ;  /* 0x0004f00001797983 */ /* 0x000ea20000300800 */
[----:B---3--:R-:W-:-:S03]  /*9390*/  FADD R124, R123, R124 ;  /* 0x0000007c7b7c7221 */ /* 0x008fc60000000000 */
[----:B------:R0:W-:Y:S01]  /*93a0*/  STL [R1+0x204], R122 ;  /* 0x0002047a01007387 */ /* 0x0001e20000100800 */
[----:B----4-:R-:W-:-:S01]  /*93b0*/  FADD R126, R125, R126 ;  /* 0x0000007e7d7e7221 */ /* 0x010fc20000000000 */
[----:B------:R-:W-:Y:S02]  /*93c0*/  FADD R128, R127, R128 ;  /* 0x000000807f807221 */ /* 0x000fe40000000000 */
[----:B0-----:R-:W3:Y:S04]  /*93d0*/  LDL.LU R122, [R1+0x4ec] ;  /* 0x0004ec00017a7983 */ /* 0x001ee80000300800 */
[----:B------:R-:W4:Y:S04]  /*93e0*/  LDL.LU R123, [R1+0x4e8] ;  /* 0x0004e800017b7983 */ /* 0x000f280000300800 */
[----:B------:R0:W-:Y:S01]  /*93f0*/  STL [R1+0x208], R124 ;  /* 0x0002087c01007387 */ /* 0x0001e20000100800 */
[----:B------:R-:W-:-:S01]  /*9400*/  FADD R150, R129, R150 ;  /* 0x0000009681967221 */ /* 0x000fc20000000000 */
[----:B------:R-:W-:Y:S01]  /*9410*/  FADD R146, R148, R146 ;  /* 0x0000009294927221 */ /* 0x000fe20000000000 */
[----:B------:R-:W-:-:S01]  /*9420*/  FADD R143, R144, R143 ;  /* 0x0000008f908f7221 */ /* 0x000fc20000000000 */
[----:B------:R-:W-:Y:S01]  /*9430*/  FADD R141, R142, R141 ;  /* 0x0000008d8e8d7221 */ /* 0x000fe20000000000 */
[----:B0-----:R-:W4:Y:S04]  /*9440*/  LDL.LU R124, [R1+0x4e4] ;  /* 0x0004e400017c7983 */ /* 0x001f280000300800 */
[----:B------:R-:W4:Y:S04]  /*9450*/  LDL.LU R125, [R1+0x4e0] ;  /* 0x0004e000017d7983 */ /* 0x000f280000300800 */
[----:B------:R0:W-:Y:S01]  /*9460*/  STL [R1+0x20c], R126 ;  /* 0x00020c7e01007387 */ /* 0x0001e20000100800 */
[----:B------:R-:W-:-:S01]  /*9470*/  FADD R2, R140, R2 ;  /* 0x000000028c027221 */ /* 0x000fc20000000000 */
[----:B------:R-:W-:-:S02]  /*9480*/  FADD R0, R139, R0 ;  /* 0x000000008b007221 */ /* 0x000fc40000000000 */
[----:B0-----:R-:W4:Y:S04]  /*9490*/  LDL.LU R126, [R1+0x4dc] ;  /* 0x0004dc00017e7983 */ /* 0x001f280000300800 */
[----:B------:R-:W4:Y:S04]  /*94a0*/  LDL.LU R127, [R1+0x4d8] ;  /* 0x0004d800017f7983 */ /* 0x000f280000300800 */
[----:B------:R0:W-:Y:S04]  /*94b0*/  STL [R1+0x210], R128 ;  /* 0x0002108001007387 */ /* 0x0001e80000100800 */
[----:B0-----:R-:W4:Y:S04]  /*94c0*/  LDL.LU R128, [R1+0x4d4] ;  /* 0x0004d40001807983 */ /* 0x001f280000300800 */
[----:B------:R-:W4:Y:S04]  /*94d0*/  LDL.LU R129, [R1+0x4d0] ;  /* 0x0004d00001817983 */ /* 0x000f280000300800 */
[----:B------:R-:W-:Y:S04]  /*94e0*/  STL [R1+0x214], R150 ;  /* 0x0002149601007387 */ /* 0x000fe80000100800 */
[----:B------:R-:W-:Y:S04]  /*94f0*/  STL [R1+0x218], R146 ;  /* 0x0002189201007387 */ /* 0x000fe80000100800 */
[----:B------:R-:W-:Y:S04]  /*9500*/  STL [R1+0x21c], R143 ;  /* 0x00021c8f01007387 */ /* 0x000fe80000100800 */
[----:B------:R-:W-:Y:S04]  /*9510*/  STL [R1+0x220], R141 ;  /* 0x0002208d01007387 */ /* 0x000fe80000100800 */
[----:B------:R-:W-:Y:S04]  /*9520*/  STL [R1+0x224], R2 ;  /* 0x0002240201007387 */ /* 0x000fe80000100800 */
[----:B------:R-:W-:Y:S04]  /*9530*/  STL [R1+0x228], R0 ;  /* 0x0002280001007387 */ /* 0x000fe80000100800 */
[----:B------:R-:W2:Y:S04]  /*9540*/  LDL.LU R131, [R1+0x238] ;  /* 0x0002380001837983 */ /* 0x000ea80000300800 */
[----:B------:R-:W-:Y:S04]  /*9550*/  STL [R1+0x22c], R137 ;  /* 0x00022c8901007387 */ /* 0x000fe80000100800 */
[----:B------:R0:W-:Y:S04]  /*9560*/  STL [R1+0x230], R133 ;  /* 0x0002308501007387 */ /* 0x0001e80000100800 */
[----:B0-----:R-:W3:Y:S04]  /*9570*/  LDL.LU R133, [R1+0x23c] ;  /* 0x00023c0001857983 */ /* 0x001ee80000300800 */
[----:B------:R-:W4:Y:S04]  /*9580*/  LDL.LU R135, [R1+0x240] ;  /* 0x0002400001877983 */ /* 0x000f280000300800 */
[----:B------:R0:W-:Y:S04]  /*9590*/  STL [R1+0x234], R3 ;  /* 0x0002340301007387 */ /* 0x0001e80000100800 */
        /* <DEDUP_REMOVED lines=11> */
[----:B0-----:R-:W4:Y:S04]  /*9650*/  LDL.LU R3, [R1+0x270] ;  /* 0x0002700001037983 */ /* 0x001f280000300800 */
[----:B------:R-:W4:Y:S04]  /*9660*/  LDL.LU R2, [R1+0x274] ;  /* 0x0002740001027983 */ /* 0x000f280000300800 */
[----:B------:R-:W4:Y:S01]  /*9670*/  LDL.LU R0, [R1+0x278] ;  /* 0x0002780001007983 */ /* 0x000f220000300800 */
[----:B--2---:R-:W-:-:S03]  /*9680*/  FADD R131, R130, R131 ;  /* 0x0000008382837221 */ /* 0x004fc60000000000 */
[----:B------:R-:W2:Y:S04]  /*9690*/  LDL.LU R130, [R1+0x4cc] ;  /* 0x0004cc0001827983 */ /* 0x000ea80000300800 */
[----:B------:R0:W-:Y:S04]  /*96a0*/  STL [R1+0x238], R131 ;  /* 0x0002388301007387 */ /* 0x0001e80000100800 */
[----:B0-----:R-:W2:Y:S01]  /*96b0*/  LDL.LU R131, [R1+0x4c8] ;  /* 0x0004c80001837983 */ /* 0x001ea20000300800 */
[----:B---3--:R-:W-:-:S03]  /*96c0*/  FADD R133, R132, R133 ;  /* 0x0000008584857221 */ /* 0x008fc60000000000 */
[----:B------:R-:W3:Y:S01]  /*96d0*/  LDL.LU R132, [R1+0x4c4] ;  /* 0x0004c40001847983 */ /* 0x000ee20000300800 */
[----:B----4-:R-:W-:-:S03]  /*96e0*/  FADD R135, R134, R135 ;  /* 0x0000008786877221 */ /* 0x010fc60000000000 */
[----:B------:R0:W-:Y:S01]  /*96f0*/  STL [R1+0x23c], R133 ;  /* 0x00023c8501007387 */ /* 0x0001e20000100800 */
[----:B------:R-:W-:-:S03]  /*9700*/  FADD R137, R136, R137 ;  /* 0x0000008988897221 */ /* 0x000fc60000000000 */
[----:B0-----:R-:W4:Y:S01]  /*9710*/  LDL.LU R133, [R1+0x4c0] ;  /* 0x0004c00001857983 */ /* 0x001f220000300800 */
[----:B------:R-:W-:-:S03]  /*9720*/  FADD R150, R151, R150 ;  /* 0x0000009697967221 */ /* 0x000fc60000000000 */
[----:B------:R-:W4:Y:S01]  /*9730*/  LDL.LU R134, [R1+0x4bc] ;  /* 0x0004bc0001867983 */ /* 0x000f220000300800 */
[----:B------:R-:W-:-:S03]  /*9740*/  FADD R148, R149, R148 ;  /* 0x0000009495947221 */ /* 0x000fc60000000000 */
[----:B------:R0:W-:Y:S01]  /*9750*/  STL [R1+0x240], R135 ;  /* 0x0002408701007387 */ /* 0x0001e20000100800 */
[----:B------:R-:W-:-:S01]  /*9760*/  FADD R146, R147, R146 ;  /* 0x0000009293927221 */ /* 0x000fc20000000000 */
[----:B------:R-:W-:Y:S02]  /*9770*/  FADD R144, R145, R144 ;  /* 0x0000009091907221 */ /* 0x000fe40000000000 */
[----:B0-----:R-:W4:Y:S01]  /*9780*/  LDL.LU R135, [R1+0x4b8] ;  /* 0x0004b80001877983 */ /* 0x001f220000300800 */
[----:B------:R-:W-:-:S03]  /*9790*/  FADD R143, R24, R143 ;  /* 0x0000008f188f7221 */ /* 0x000fc60000000000 */
[----:B------:R-:W4:Y:S01]  /*97a0*/  LDL.LU R136, [R1+0x4b4] ;  /* 0x0004b40001887983 */ /* 0x000f220000300800 */
[----:B------:R-:W-:-:S03]  /*97b0*/  FADD R142, R25, R142 ;  /* 0x0000008e198e7221 */ /* 0x000fc60000000000 */
[----:B------:R0:W-:Y:S01]  /*97c0*/  STL [R1+0x244], R137 ;  /* 0x0002448901007387 */ /* 0x0001e20000100800 */
[----:B------:R-:W-:-:S01]  /*97d0*/  FADD R141, R26, R141 ;  /* 0x0000008d1a8d7221 */ /* 0x000fc20000000000 */
[----:B------:R-:W-:Y:S01]  /*97e0*/  FADD R140, R27, R140 ;  /* 0x0000008c1b8c7221 */ /* 0x000fe20000000000 */
[----:B------:R-:W-:-:S01]  /*97f0*/  FADD R139, R28, R139 ;  /* 0x0000008b1c8b7221 */ /* 0x000fc20000000000 */
[----:B0-----:R-:W4:Y:S04]  /*9800*/  LDL.LU R137, [R1+0x4b0] ;  /* 0x0004b00001897983 */ /* 0x001f280000300800 */
[----:B------:R0:W-:Y:S01]  /*9810*/  STL [R1+0x248], R150 ;  /* 0x0002489601007387 */ /* 0x0001e20000100800 */
[----:B------:R-:W-:-:S03]  /*9820*/  FADD R138, R29, R138 ;  /* 0x0000008a1d8a7221 */ /* 0x000fc60000000000 */
[----:B------:R1:W-:Y:S04]  /*9830*/  STL [R1+0x24c], R148 ;  /* 0x00024c9401007387 */ /* 0x0003e80000100800 */
        /* <DEDUP_REMOVED lines=9> */
[----:B------:R1:W-:Y:S04]  /*98d0*/  STL [R1+0x268], R139 ;  /* 0x0002688b01007387 */ /* 0x0003e80000100800 */
[----:B------:R1:W-:Y:S04]  /*98e0*/  STL [R1+0x26c], R138 ;  /* 0x00026c8a01007387 */ /* 0x0003e80000100800 */
[----:B------:R-:W2:Y:S04]  /*98f0*/  LDL.LU R151, [R1+0x27c] ;  /* 0x00027c0001977983 */ /* 0x000ea80000300800 */
[----:B------:R1:W-:Y:S04]  /*9900*/  STL [R1+0x270], R3 ;  /* 0x0002700301007387 */ /* 0x0003e80000100800 */
[----:B0-----:R-:W3:Y:S04]  /*9910*/  LDL.LU R150, [R1+0x280] ;  /* 0x0002800001967983 */ /* 0x001ee80000300800 */
[----:B------:R0:W-:Y:S04]  /*9920*/  STL [R1+0x274], R2 ;  /* 0x0002740201007387 */ /* 0x0001e80000100800 */
[----:B------:R-:W4:Y:S04]  /*9930*/  LDL.LU R149, [R1+0x284] ;  /* 0x0002840001957983 */ /* 0x000f280000300800 */
[----:B------:R0:W-:Y:S04]  /*9940*/  STL [R1+0x278], R0 ;  /* 0x0002780001007387 */ /* 0x0001e80000100800 */
[----:B-1----:R-:W4:Y:S04]  /*9950*/  LDL.LU R148, [R1+0x288] ;  /* 0x0002880001947983 */ /* 0x002f280000300800 */
        /* <DEDUP_REMOVED lines=12> */
[----:B------:R-:W4:Y:S01]  /*9a20*/  LDL.LU R0, [R1+0x2bc] ;  /* 0x0002bc0001007983 */ /* 0x000f220000300800 */
[----:B--2---:R-:W-:-:S01]  /*9a30*/  FADD R151, R33, R151 ;  /* 0x0000009721977221 */ /* 0x004fc20000000000 */
[----:B---3--:R-:W-:-:S04]  /*9a40*/  FADD R150, R34, R150 ;  /* 0x0000009622967221 */ /* 0x008fc80000000000 */
[----:B------:R0:W-:Y:S01]  /*9a50*/  STL [R1+0x27c], R151 ;  /* 0x00027c9701007387 */ /* 0x0001e20000100800 */
[----:B----4-:R-:W-:-:S03]  /*9a60*/  FADD R149, R35, R149 ;  /* 0x0000009523957221 */ /* 0x010fc60000000000 */
[----:B------:R1:W-:Y:S01]  /*9a70*/  STL [R1+0x280], R150 ;  /* 0x0002809601007387 */ /* 0x0003e20000100800 */
[----:B------:R-:W-:-:S03]  /*9a80*/  FADD R148, R36, R148 ;  /* 0x0000009424947221 */ /* 0x000fc60000000000 */
        /* <DEDUP_REMOVED lines=24> */
[----:B0-----:R-:W4:Y:S01]  /*9c10*/  LDL.LU R151, [R1+0x2c0] ;  /* 0x0002c00001977983 */ /* 0x001f220000300800 */
[----:B------:R-:W-:-:S03]  /*9c20*/  FADD R0, R49, R0 ;  /* 0x0000000031007221 */ /* 0x000fc60000000000 */
[----:B------:R0:W-:Y:S04]  /*9c30*/  STL [R1+0x2b4], R3 ;  /* 0x0002b40301007387 */ /* 0x0001e80000100800 */
[----:B-1----:R-:W4:Y:S04]  /*9c40*/  LDL.LU R150, [R1+0x2c4] ;  /* 0x0002c40001967983 */ /* 0x002f280000300800 */
[----:B------:R1:W-:Y:S04]  /*9c50*/  STL [R1+0x2b8], R2 ;  /* 0x0002b80201007387 */ /* 0x0003e80000100800 */
[----:B--2---:R-:W2:Y:S04]  /*9c60*/  LDL.LU R149, [R1+0x2c8] ;  /* 0x0002c80001957983 */ /* 0x004ea80000300800 */
[----:B------:R1:W-:Y:S04]  /*9c70*/  STL [R1+0x2bc], R0 ;  /* 0x0002bc0001007387 */ /* 0x0003e80000100800 */
[----:B---3--:R-:W3:Y:S04]  /*9c80*/  LDL.LU R148, [R1+0x2cc] ;  /* 0x0002cc0001947983 */ /* 0x008ee80000300800 */
[----:B----4-:R-:W4:Y:S04]  /*9c90*/  LDL.LU R147, [R1+0x2d0] ;  /* 0x0002d00001937983 */ /* 0x010f280000300800 */
        /* <DEDUP_REMOVED lines=10> */
[----:B-1----:R-:W4:Y:S04]  /*9d40*/  LDL.LU R2, [R1+0x2fc] ;  /* 0x0002fc0001027983 */ /* 0x002f280000300800 */
[----:B------:R-:W4:Y:S01]  /*9d50*/  LDL.LU R0, [R1+0x300] ;  /* 0x0003000001007983 */ /* 0x000f220000300800 */
[----:B------:R-:W-:-:S01]  /*9d60*/  FADD R151, R50, R151 ;  /* 0x0000009732977221 */ /* 0x000fc20000000000 */
[----:B------:R-:W-:-:S04]  /*9d70*/  FADD R150, R51, R150 ;  /* 0x0000009633967221 */ /* 0x000fc80000000000 */
[----:B------:R0:W-:Y:S01]  /*9d80*/  STL [R1+0x2c0], R151 ;  /* 0x0002c09701007387 */ /* 0x0001e20000100800 */
[----:B--2---:R-:W-:-:S03]  /*9d90*/  FADD R149, R52, R149 ;  /* 0x0000009534957221 */ /* 0x004fc60000000000 */
[----:B------:R1:W-:Y:S01]  /*9da0*/  STL [R1+0x2c4], R150 ;  /* 0x0002c49601007387 */ /* 0x0003e20000100800 */
[----:B---3--:R-:W-:-:S03]  /*9db0*/  FADD R148, R53, R148 ;  /* 0x0000009435947221 */ /* 0x008fc60000000000 */
        /* <DEDUP_REMOVED lines=200> */
[----:B------:R-:W-:Y:S01]  /*aa40*/  STL [R1+0x3d0], R151 ;  /* 0x0003d09701007387 */ /* 0x000fe20000100800 */
[----:B--2---:R-:W-:-:S03]  /*aa50*/  FADD R149, R120, R149 ;  /* 0x0000009578957221 */ /* 0x004fc60000000000 */
[----:B------:R-:W-:Y:S01]  /*aa60*/  STL [R1+0x3d4], R150 ;  /* 0x0003d49601007387 */ /* 0x000fe20000100800 */
[----:B---3--:R-:W-:-:S03]  /*aa70*/  FADD R148, R121, R148 ;  /* 0x0000009479947221 */ /* 0x008fc60000000000 */
[----:B------:R-:W-:Y:S01]  /*aa80*/  STL [R1+0x3d8], R149 ;  /* 0x0003d89501007387 */ /* 0x000fe20000100800 */
[----:B----4-:R-:W-:-:S03]  /*aa90*/  FADD R147, R122, R147 ;  /* 0x000000937a937221 */ /* 0x010fc60000000000 */
[----:B------:R-:W-:Y:S01]  /*aaa0*/  STL [R1+0x3dc], R148 ;  /* 0x0003dc9401007387 */ /* 0x000fe20000100800 */
[----:B------:R-:W-:-:S03]  /*aab0*/  FADD R146, R123, R146 ;  /* 0x000000927b927221 */ /* 0x000fc60000000000 */
        /* <DEDUP_REMOVED lines=18> */
[----:B------:R0:W-:Y:S04]  /*abe0*/  STL [R1+0x404], R138 ;  /* 0x0004048a01007387 */ /* 0x0001e80000100800 */
[----:B0-----:R-:W2:Y:S04]  /*abf0*/  LDL.LU R138, [R1+0x414] ;  /* 0x00041400018a7983 */ /* 0x001ea80000300800 */
[----:B------:R-:W-:Y:S04]  /*ac00*/  STL [R1+0x408], R3 ;  /* 0x0004080301007387 */ /* 0x000fe80000100800 */
[----:B------:R-:W3:Y:S01]  /*ac10*/  LDL.LU R139, [R1+0x418] ;  /* 0x00041800018b7983 */ /* 0x000ee20000300800 */
[----:B------:R-:W-:-:S01]  /*ac20*/  FADD R2, R133, R2 ;  /* 0x0000000285027221 */ /* 0x000fc20000000000 */
[----:B------:R-:W-:-:S04]  /*ac30*/  FADD R0, R134, R0 ;  /* 0x0000000086007221 */ /* 0x000fc80000000000 */
[----:B------:R0:W-:Y:S04]  /*ac40*/  STL [R1+0x40c], R2 ;  /* 0x00040c0201007387 */ /* 0x0001e80000100800 */
        /* <DEDUP_REMOVED lines=16> */
[----:B--2---:R-:W-:-:S05]  /*ad50*/  FADD R138, R135, R138 ;  /* 0x0000008a878a7221 */ /* 0x004fca0000000000 */
[----:B------:R0:W-:Y:S01]  /*ad60*/  STL [R1+0x414], R138 ;  /* 0x0004148a01007387 */ /* 0x0001e20000100800 */
[----:B---3--:R-:W-:-:S03]  /*ad70*/  FADD R139, R136, R139 ;  /* 0x0000008b888b7221 */ /* 0x008fc60000000000 */
[----:B0-----:R-:W2:Y:S04]  /*ad80*/  LDL.LU R138, [R1+0x4ac] ;  /* 0x0004ac00018a7983 */ /* 0x001ea80000300800 */
[----:B------:R0:W-:Y:S04]  /*ad90*/  STL [R1+0x418], R139 ;  /* 0x0004188b01007387 */ /* 0x0001e80000100800 */
[----:B0-----:R-:W3:Y:S01]  /*ada0*/  LDL.LU R139, [R1+0x4a8] ;  /* 0x0004a800018b7983 */ /* 0x001ee20000300800 */
[----:B----4-:R-:W-:-:S05]  /*adb0*/  FADD R140, R137, R140 ;  /* 0x0000008c898c7221 */ /* 0x010fca0000000000 */
[----:B------:R0:W-:Y:S04]  /*adc0*/  STL [R1+0x41c], R140 ;  /* 0x00041c8c01007387 */ /* 0x0001e80000100800 */
[----:B0-----:R-:W4:Y:S01]  /*add0*/  LDL.LU R140, [R1+0x4a4] ;  /* 0x0004a400018c7983 */ /* 0x001f220000300800 */
        /* <DEDUP_REMOVED lines=35> */
[----:B0-----:R0:W5:Y:S01]  /*b010*/  LDL.LU R2, [R1+0x474] ;  /* 0x0004740001027983 */ /* 0x0011620000300800 */
[----:B------:R-:W-:Y:S01]  /*b020*/  UMOV UR6, URZ ;  /* 0x0000003f00067c82 */ /* 0x000fe20008000000 */
[----:B--2---:R-:W-:-:S05]  /*b030*/  FADD R0, R150, R0 ;  /* 0x0000000096007221 */ /* 0x004fca0000000000 */
[----:B------:R1:W-:Y:S01]  /*b040*/  STL [R1+0x450], R0 ;  /* 0x0004500001007387 */ /* 0x0003e20000100800 */
[----:B---3--:R-:W-:-:S03]  /*b050*/  FADD R3, R3, R151 ;  /* 0x0000009703037221 */ /* 0x008fc60000000000 */
[----:B-1----:R0:W5:Y:S04]  /*b060*/  LDL.LU R0, [R1+0x470] ;  /* 0x0004700001007983 */ /* 0x0021680000300800 */
[----:B------:R0:W-:Y:S02]  /*b070*/  STL [R1+0x454], R3 ;  /* 0x0004540301007387 */ /* 0x0001e40000100800 */
.L_x_25:
[----:B------:R-:W-:Y:S05]  /*b080*/  @!P1 BRA `(.L_x_26) ;  /* 0x0000000000049947 */ /* 0x000fea0003800000 */
[----:B------:R-:W-:Y:S01]  /*b090*/  BPT.TRAP 0x1 ;  /* 0x000000040000795c */ /* 0x000fe20000300000 */
.L_x_26:
[----:B------:R-:W-:Y:S02]  /*b0a0*/  UISETP.GT.U32.AND UP0, UPT, UR13, 0x1, UPT ;  /* 0x000000010d00788c */ /* 0x000fe4000bf04070 */
[----:B------:R-:W-:-:S04]  /*b0b0*/  ULEA UR8, UR25, UR11, 0x3 ;  /* 0x0000000b19087291 */ /* 0x000fc8000f8e183f */
[----:B------:R-:W-:Y:S01]  /*b0c0*/  UIADD3 UR8, UR8, 0x70, URZ ;  /* 0x0000007008087890 */ /* 0x000fe2000fffe03f */
[----:B------:R-:W-:-:S03]  /*b0d0*/  PLOP3.LUT P0, PT, PT, PT, UP0, 0x80, 0x0 ;  /* 0x000000000000781c */ /* 0x000fc60003f0f008 */
[----:B------:R-:W-:-:S09]  /*b0e0*/  UPRMT UR8, URZ, 0x654, UR8 ;  /* 0x000006543f087896 */ /* 0x000fd20008000008 */
[----:B------:R-:W-:Y:S01]  /*b0f0*/  SYNCS.ARRIVE.TRANS64.RED.A1T0 RZ, [UR8], RZ ;  /* 0x000000ffffff79a7 */ /* 0x000fe20008100408 */
[----:B------:R-:W-:Y:S05]  /*b100*/  @P0 BRA `(.L_x_27) ;  /* 0x0000000000040947 */ /* 0x000fea0003800000 */
[----:B------:R-:W-:Y:S01]  /*b110*/  BPT.TRAP 0x1 ;  /* 0x000000040000795c */ /* 0x000fe20000300000 */
.L_x_27:
[----:B------:R-:W-:Y:S01]  /*b120*/  UIADD3 UR14, UR14, 0x1, URZ ;  /* 0x000000010e0e7890 */ /* 0x000fe2000fffe03f */
[C---:B-----5:R-:W-:Y:S01]  /*b130*/  ISETP.GT.AND P0, PT, R2.reuse, 0x1, PT ;  /* 0x000000010200780c */ /* 0x060fe20003f04270 */
[----:B------:R-:W-:Y:S01]  /*b140*/  UIADD3 UR25, UR25, 0x1, URZ ;  /* 0x0000000119197890 */ /* 0x000fe2000fffe03f */
[----:B------:R-:W-:Y:S01]  /*b150*/  VIADD R2, R2, 0xffffffff ;  /* 0xffffffff02027836 */ /* 0x000fe20000000000 */
[----:B------:R-:W-:Y:S02]  /*b160*/  UISETP.NE.AND UP0, UPT, UR14, 0xe, UPT ;  /* 0x0000000e0e00788c */ /* 0x000fe4000bf05270 */
[----:B------:R-:W-:Y:S02]  /*b170*/  UISETP.NE.AND UP1, UPT, UR25, 0xe, UPT ;  /* 0x0000000e1900788c */ /* 0x000fe4000bf25270 */
[----:B------:R-:W-:Y:S02]  /*b180*/  USEL UR8, URZ, 0x1, UP0 ;  /* 0x000000013f087887 */ /* 0x000fe40008000000 */
[----:B------:R-:W-:-:S02]  /*b190*/  USEL UR14, UR14, URZ, UP0 ;  /* 0x0000003f0e0e7287 */ /* 0x000fc40008000000 */
[----:B------:R-:W-:Y:S02]  /*b1a0*/  USEL UR25, UR25, URZ, UP1 ;  /* 0x0000003f19197287 */ /* 0x000fe40008800000 */
[----:B------:R-:W-:Y:S01]  /*b1b0*/  LOP3.LUT R0, R0, UR8, RZ, 0x3c, !PT ;  /* 0x0000000800007c12 */ /* 0x000fe2000f8e3cff */
[----:B------:R-:W-:Y:S01]  /*b1c0*/  UMOV UR8, 0x1 ;  /* 0x0000000100087882 */ /* 0x000fe20000000000 */
[----:B------:R-:W-:Y:S08]  /*b1d0*/  @P0 BRA `(.L_x_28) ;  /* 0xffffffb000780947 */ /* 0x000ff0000383ffff */
.L_x_20:
[----:B------:R-:W-:-:S04]  /*b1e0*/  UISETP.NE.AND UP0, UPT, UR6, URZ, UPT ;  /* 0x0000003f0600728c */ /* 0x000fc8000bf05270 */
[----:B------:R-:W-:-:S06]  /*b1f0*/  USEL UR6, URZ, 0x1, !UP0 ;  /* 0x000000013f067887 */ /* 0x000fcc000c000000 */
[----:B------:R-:W-:-:S13]  /*b200*/  ISETP.NE.AND P0, PT, RZ, UR6, PT ;  /* 0x00000006ff007c0c */ /* 0x000fda000bf05270 */
[----:B------:R-:W-:Y:S05]  /*b210*/  @!P0 BRA `(.L_x_29) ;  /* 0x0000003800188947 */ /* 0x000fea0003800000 */
[----:B------:R4:W-:Y:S04]  /*b220*/  STL [R1+0x620], R43 ;  /* 0x0006202b01007387 */ /* 0x0009e80000100800 */
[----:B----4-:R-:W4:Y:S04]  /*b230*/  LDL.LU R43, [R1] ;  /* 0x00000000012b7983 */ /* 0x010f280000300800 */
[----:B------:R5:W-:Y:S04]  /*b240*/  STL [R1+0x61c], R44 ;  /* 0x00061c2c01007387 */ /* 0x000be80000100800 */
[----:B-----5:R-:W5:Y:S04]  /*b250*/  LDL.LU R44, [R1+0x4] ;  /* 0x00000400012c7983 */ /* 0x020f680000300800 */
[----:B------:R0:W-:Y:S04]  /*b260*/  STL [R1+0x618], R45 ;  /* 0x0006182d01007387 */ /* 0x0001e80000100800 */
[----:B0-----:R-:W2:Y:S04]  /*b270*/  LDL.LU R45, [R1+0x8] ;  /* 0x00000800012d7983 */ /* 0x001ea80000300800 */
[----:B------:R0:W-:Y:S04]  /*b280*/  STL [R1+0x614], R46 ;  /* 0x0006142e01007387 */ /* 0x0001e80000100800 */
[----:B0-----:R-:W3:Y:S04]  /*b290*/  LDL.LU R46, [R1+0xc] ;  /* 0x00000c00012e7983 */ /* 0x001ee80000300800 */
        /* <DEDUP_REMOVED lines=140> */
[----:B------:R-:W3:Y:S04]  /*bb60*/  LDL.LU R0, [R1+0x204] ;  /* 0x0002040001007983 */ /* 0x000ee80000300800 */
[----:B------:R-:W3:Y:S04]  /*bb70*/  LDL.LU R2, [R1+0x1b0] ;  /* 0x0001b00001027983 */ /* 0x000ee80000300800 */
[----:B------:R-:W3:Y:S04]  /*bb80*/  LDL.LU R3, [R1+0x208] ;  /* 0x0002080001037983 */ /* 0x000ee80000300800 */
        /* <DEDUP_REMOVED lines=65> */
[----:B0-----:R-:W3:Y:S01]  /*bfa0*/  LDL.LU R149, [R1+0x130] ;  /* 0x0001300001957983 */ /* 0x001ee20000300800 */
[----:B----4-:R-:W-:-:S03]  /*bfb0*/  FADD R4, R43, R4 ;  /* 0x000000042b047221 */ /* 0x010fc60000000000 */
[----:B------:R0:W-:Y:S01]  /*bfc0*/  STL [R1+0x474], R150 ;  /* 0x0004749601007387 */ /* 0x0001e20000100800 */
[----:B-----5:R-:W-:Y:S01]  /*bfd0*/  FADD R5, R44, R5 ;  /* 0x000000052c057221 */ /* 0x020fe20000000000 */
[----:B--2---:R-:W-:Y:S01]  /*bfe0*/  FADD R6, R45, R6 ;  /* 0x000000062d067221 */ /* 0x004fe20000000000 */
[----:B---3--:R-:W-:Y:S01]  /*bff0*/  FADD R7, R46, R7 ;  /* 0x000000072e077221 */ /* 0x008fe20000000000 */
[----:B------:R-:W-:Y:S01]  /*c000*/  FADD R8, R47, R8 ;  /* 0x000000082f087221 */ /* 0x000fe20000000000 */
[----:B0-----:R-:W2:Y:S04]  /*c010*/  LDL.LU R150, [R1+0x12c] ;  /* 0x00012c0001967983 */ /* 0x001ea80000300800 */
[----:B------:R0:W-:Y:S01]  /*c020*/  STL [R1+0x470], R151 ;  /* 0x0004709701007387 */ /* 0x0001e20000100800 */
[----:B------:R-:W-:Y:S01]  /*c030*/  FADD R9, R48, R9 ;  /* 0x0000000930097221 */ /* 0x000fe20000000000 */
[----:B------:R-:W-:Y:S01]  /*c040*/  FADD R10, R49, R10 ;  /* 0x0000000a310a7221 */ /* 0x000fe20000000000 */
[----:B------:R-:W-:Y:S01]  /*c050*/  FADD R11, R50, R11 ;  /* 0x0000000b320b7221 */ /* 0x000fe20000000000 */
[----:B0-----:R-:W3:Y:S04]  /*c060*/  LDL.LU R151, [R1+0x128] ;  /* 0x0001280001977983 */ /* 0x001ee80000300800 */
[----:B------:R-:W4:Y:S04]  /*c070*/  LDL.LU R43, [R1+0x620] ;  /* 0x00062000012b7983 */ /* 0x000f280000300800 */
[----:B------:R-:W5:Y:S04]  /*c080*/  LDL.LU R44, [R1+0x61c] ;  /* 0x00061c00012c7983 */ /* 0x000f680000300800 */
[----:B------:R-:W4:Y:S04]  /*c090*/  LDL.LU R45, [R1+0x618] ;  /* 0x00061800012d7983 */ /* 0x000f280000300800 */
[----:B------:R-:W5:Y:S01]  /*c0a0*/  LDL.LU R46, [R1+0x614] ;  /* 0x00061400012e7983 */ /* 0x000f620000300800 */
[----:B------:R-:W-:-:S03]  /*c0b0*/  FADD R12, R51, R12 ;  /* 0x0000000c330c7221 */ /* 0x000fc60000000000 */
[----:B------:R-:W4:Y:S01]  /*c0c0*/  LDL.LU R47, [R1+0x610] ;  /* 0x00061000012f7983 */ /* 0x000f220000300800 */
[----:B------:R-:W-:-:S03]  /*c0d0*/  FADD R13, R52, R13 ;  /* 0x0000000d340d7221 */ /* 0x000fc60000000000 */
        /* <DEDUP_REMOVED lines=134> */
[----:B------:R-:W4:Y:S04]  /*c940*/  LDL.LU R115, [R1+0x500] ;  /* 0x0005000001737983 */ /* 0x000f280000300800 */
[----:B------:R-:W4:Y:S01]  /*c950*/  LDL.LU R116, [R1+0x4fc] ;  /* 0x0004fc0001747983 */ /* 0x000f220000300800 */
[----:B------:R-:W-:Y:S01]  /*c960*/  FADD R3, R2, R3 ;  /* 0x0000000302037221 */ /* 0x000fe20000000000 */
[----:B------:R-:W-:Y:S01]  /*c970*/  FADD R237, R120, R237 ;  /* 0x000000ed78ed7221 */ /* 0x000fe20000000000 */
[----:B------:R-:W-:Y:S01]  /*c980*/  FADD R236, R121, R236 ;  /* 0x000000ec79ec7221 */ /* 0x000fe20000000000 */
[----:B------:R-:W5:Y:S01]  /*c990*/  LDL.LU R117, [R1+0x1b4] ;  /* 0x0001b40001757983 */ /* 0x000f620000300800 */
[----:B------:R-:W-:Y:S01]  /*c9a0*/  FADD R235, R122, R235 ;  /* 0x000000eb7aeb7221 */ /* 0x000fe20000000000 */
[----:B------:R-:W-:Y:S01]  /*c9b0*/  FADD R234, R123, R234 ;  /* 0x000000ea7bea7221 */ /* 0x000fe20000000000 */
[----:B------:R-:W-:Y:S01]  /*c9c0*/  FADD R233, R124, R233 ;  /* 0x000000e97ce97221 */ /* 0x000fe20000000000 */
[----:B------:R0:W-:Y:S01]  /*c9d0*/  STL [R1+0x200], R118 ;  /* 0x0002007601007387 */ /* 0x0001e20000100800 */
        /* <DEDUP_REMOVED lines=11> */
[----:B0-----:R-:W4:Y:S01]  /*ca90*/  LDL.LU R118, [R1+0x1b8] ;  /* 0x0001b80001767983 */ /* 0x001f220000300800 */
[----:B------:R-:W-:Y:S01]  /*caa0*/  FADD R217, R140, R217 ;  /* 0x000000d98cd97221 */ /* 0x000fe20000000000 */
[----:B------:R-:W-:Y:S01]  /*cab0*/  FADD R223, R134, R223 ;  /* 0x000000df86df7221 */ /* 0x000fe20000000000 */
[----:B------:R-:W-:Y:S01]  /*cac0*/  FADD R216, R141, R216 ;  /* 0x000000d88dd87221 */ /* 0x000fe20000000000 */
[----:B------:R0:W-:Y:S01]  /*cad0*/  STL [R1+0x208], R3 ;  /* 0x0002080301007387 */ /* 0x0001e20000100800 */
[----:B------:R-:W-:Y:S01]  /*cae0*/  FADD R222, R135, R222 ;  /* 0x000000de87de7221 */ /* 0x000fe20000000000 */
[----:B------:R-:W-:Y:S01]  /*caf0*/  FADD R215, R142, R215 ;  /* 0x000000d78ed77221 */ /* 0x000fe20000000000 */
[----:B------:R-:W-:Y:S01]  /*cb00*/  FADD R221, R136, R221 ;  /* 0x000000dd88dd7221 */ /* 0x000fe20000000000 */
[----:B-1----:R-:W4:Y:S01]  /*cb10*/  LDL.LU R0, [R1+0x210] ;  /* 0x0002100001007983 */ /* 0x002f220000300800 */
[----:B------:R-:W-:Y:S01]  /*cb20*/  FADD R214, R143, R214 ;  /* 0x000000d68fd67221 */ /* 0x000fe20000000000 */
[----:B------:R-:W-:Y:S01]  /*cb30*/  FADD R220, R137, R220 ;  /* 0x000000dc89dc7221 */ /* 0x000fe20000000000 */
[----:B------:R-:W-:Y:S01]  /*cb40*/  FADD R213, R144, R213 ;  /* 0x000000d590d57221 */ /* 0x000fe20000000000 */
[----:B------:R-:W4:Y:S01]  /*cb50*/  LDL.LU R119, [R1+0x1bc] ;  /* 0x0001bc0001777983 */ /* 0x000f220000300800 */
[----:B------:R-:W-:Y:S01]  /*cb60*/  FADD R219, R138, R219 ;  /* 0x000000db8adb7221 */ /* 0x000fe20000000000 */
[----:B------:R-:W-:Y:S01]  /*cb70*/  FADD R212, R145, R212 ;  /* 0x000000d491d47221 */ /* 0x000fe20000000000 */
[----:B------:R-:W-:Y:S01]  /*cb80*/  FADD R218, R139, R218 ;  /* 0x000000da8bda7221 */ /* 0x000fe20000000000 */
[----:B------:R-:W4:Y:S01]  /*cb90*/  LDL.LU R2, [R1+0x214] ;  /* 0x0002140001027983 */ /* 0x000f220000300800 */
[----:B------:R-:W-:Y:S01]  /*cba0*/  FADD R211, R146, R211 ;  /* 0x000000d392d37221 */ /* 0x000fe20000000000 */
[----:B---3--:R-:W-:Y:S01]  /*cbb0*/  FADD R206, R151, R206 ;  /* 0x000000ce97ce7221 */ /* 0x008fe20000000000 */
[----:B------:R-:W-:Y:S01]  /*cbc0*/  FADD R210, R147, R210 ;  /* 0x000000d293d27221 */ /* 0x000fe20000000000 */
[----:B------:R-:W3:Y:S01]  /*cbd0*/  LDL.LU R120, [R1+0x1c0] ;  /* 0x0001c00001787983 */ /* 0x000ee20000300800 */
[----:B--2---:R-:W-:Y:S01]  /*cbe0*/  FADD R207, R150, R207 ;  /* 0x000000cf96cf7221 */ /* 0x004fe20000000000 */
[----:B------:R-:W-:-:S02]  /*cbf0*/  FADD R209, R148, R209 ;  /* 0x000000d194d17221 */ /* 0x000fc40000000000 */
[----:B0-----:R-:W3:Y:S04]  /*cc00*/  LDL.LU R3, [R1+0x218] ;  /* 0x0002180001037983 */ /* 0x001ee80000300800 */
[----:B------:R-:W2:Y:S04]  /*cc10*/  LDL.LU R121, [R1+0x1c4] ;  /* 0x0001c40001797983 */ /* 0x000ea80000300800 */
        /* <DEDUP_REMOVED lines=28> */
[----:B------:R-:W2:Y:S01]  /*cde0*/  LDL.LU R148, [R1+0x254] ;  /* 0x0002540001947983 */ /* 0x000ea20000300800 */
[----:B-----5:R-:W-:-:S03]  /*cdf0*/  FADD R149, R117, R149 ;  /* 0x0000009575957221 */ /* 0x020fc60000000000 */
[----:B------:R-:W5:Y:S04]  /*ce00*/  LDL.LU R117, [R1+0x4f8] ;  /* 0x0004f80001757983 */ /* 0x000f680000300800 */
[----:B------:R0:W-:Y:S04]  /*ce10*/  STL [R1+0x20c], R149 ;  /* 0x00020c9501007387 */ /* 0x0001e80000100800 */
[----:B0-----:R-:W5:Y:S01]  /*ce20*/  LDL.LU R149, [R1+0x258] ;  /* 0x0002580001957983 */ /* 0x001f620000300800 */
[----:B----4-:R-:W-:-:S03]  /*ce30*/  FADD R0, R118, R0 ;  /* 0x0000000076007221 */ /* 0x010fc60000000000 */
[----:B------:R-:W4:Y:S01]  /*ce40*/  LDL.LU R118, [R1+0x4f4] ;  /* 0x0004f40001767983 */ /* 0x000f220000300800 */
[----:B------:R-:W-:-:S03]  /*ce50*/  FADD R2, R119, R2 ;  /* 0x0000000277027221 */ /* 0x000fc60000000000 */
[----:B------:R0:W-:Y:S01]  /*ce60*/  STL [R1+0x210], R0 ;  /* 0x0002100001007387 */ /* 0x0001e20000100800 */
[----:B---3--:R-:W-:-:S03]  /*ce70*/  FADD R3, R120, R3 ;  /* 0x0000000378037221 */ /* 0x008fc60000000000 */
[----:B0-----:R-:W3:Y:S04]  /*ce80*/  LDL.LU R0, [R1+0x25c] ;  /* 0x00025c0001007983 */ /* 0x001ee80000300800 */
[----:B------:R-:W4:Y:S01]  /*ce90*/  LDL.LU R119, [R1+0x4f0] ;  /* 0x0004f00001777983 */ /* 0x000f220000300800 */
[----:B--2---:R-:W-:-:S03]  /*cea0*/  FADD R122, R121, R122 ;  /* 0x0000007a797a7221 */ /* 0x004fc60000000000 */
[----:B------:R0:W-:Y:S01]  /*ceb0*/  STL [R1+0x214], R2 ;  /* 0x0002140201007387 */ /* 0x0001e20000100800 */
[----:B------:R-:W-:-:S03]  /*cec0*/  FADD R124, R123, R124 ;  /* 0x0000007c7b7c7221 */ /* 0x000fc60000000000 */
[----:B0-----:R-:W2:Y:S04]  /*ced0*/  LDL.LU R2, [R1+0x260] ;  /* 0x0002600001027983 */ /* 0x001ea80000300800 */
[----:B------:R-:W4:Y:S04]  /*cee0*/  LDL.LU R120, [R1+0x4ec] ;  /* 0x0004ec0001787983 */ /* 0x000f280000300800 */
[----:B------:R0:W-:Y:S01]  /*cef0*/  STL [R1+0x218], R3 ;  /* 0x0002180301007387 */ /* 0x0001e20000100800 */
[----:B------:R-:W-:Y:S01]  /*cf00*/  FADD R126, R125, R126 ;  /* 0x0000007e7d7e7221 */ /* 0x000fe20000000000 */
[----:B------:R-:W-:-:S02]  /*cf10*/  FADD R128, R127, R128 ;  /* 0x000000807f807221 */ /* 0x000fc40000000000 */
[----:B0-----:R-:W4:Y:S04]  /*cf20*/  LDL.LU R3, [R1+0x264] ;  /* 0x0002640001037983 */ /* 0x001f280000300800 */
[----:B------:R-:W4:Y:S04]  /*cf30*/  LDL.LU R121, [R1+0x4e8] ;  /* 0x0004e80001797983 */ /* 0x000f280000300800 */
[----:B------:R0:W-:Y:S01]  /*cf40*/  STL [R1+0x21c], R122 ;  /* 0x00021c7a01007387 */ /* 0x0001e20000100800 */
[----:B------:R-:W-:-:S03]  /*cf50*/  FADD R130, R129, R130 ;  /* 0x0000008281827221 */ /* 0x000fc60000000000 */
        /* <DEDUP_REMOVED lines=42> */
[----:B------:R0:W-:Y:S04]  /*d200*/  STL [R1+0x248], R145 ;  /* 0x0002489101007387 */ /* 0x0001e80000100800 */
[----:B0-----:R-:W4:Y:S04]  /*d210*/  LDL.LU R145, [R1+0x27c] ;  /* 0x00027c0001917983 */ /* 0x001f280000300800 */
[----:B------:R-:W4:Y:S04]  /*d220*/  LDL.LU R139, [R1+0x4a0] ;  /* 0x0004a000018b7983 */ /* 0x000f280000300800 */
[----:B------:R0:W-:Y:S04]  /*d230*/  STL [R1+0x24c], R146 ;  /* 0x00024c9201007387 */ /* 0x0001e80000100800 */
[----:B0-----:R-:W4:Y:S04]  /*d240*/  LDL.LU R146, [R1+0x280] ;  /* 0x0002800001927983 */ /* 0x001f280000300800 */
[----:B------:R0:W-:Y:S01]  /*d250*/  STL [R1+0x250], R147 ;  /* 0x0002509301007387 */ /* 0x0001e20000100800 */
[----:B-----5:R-:W-:-:S03]  /*d260*/  FADD R149, R24, R149 ;  /* 0x0000009518957221 */ /* 0x020fc60000000000 */
[----:B0-----:R-:W5:Y:S04]  /*d270*/  LDL.LU R147, [R1+0x284] ;  /* 0x0002840001937983 */ /* 0x001f680000300800 */
[----:B------:R0:W-:Y:S04]  /*d280*/  STL [R1+0x254], R148 ;  /* 0x0002549401007387 */ /* 0x0001e80000100800 */
[----:B0-----:R-:W5:Y:S04]  /*d290*/  LDL.LU R148, [R1+0x288] ;  /* 0x0002880001947983 */ /* 0x001f680000300800 */
[----:B------:R0:W-:Y:S04]  /*d2a0*/  STL [R1+0x258], R149 ;  /* 0x0002589501007387 */ /* 0x0001e80000100800 */
[----:B0-----:R-:W5:Y:S04]  /*d2b0*/  LDL.LU R149, [R1+0x28c] ;  /* 0x00028c0001957983 */ /* 0x001f680000300800 */
[----:B------:R-:W5:Y:S04]  /*d2c0*/  LDL.LU R150, [R1+0x290] ;  /* 0x0002900001967983 */ /* 0x000f680000300800 */
[----:B------:R-:W5:Y:S01]  /*d2d0*/  LDL.LU R151, [R1+0x294] ;  /* 0x0002940001977983 */ /* 0x000f620000300800 */
[----:B---3--:R-:W-:Y:S01]  /*d2e0*/  FADD R0, R25, R0 ;  /* 0x0000000019007221 */ /* 0x008fe20000000000 */
[----:B--2---:R-:W-:-:S04]  /*d2f0*/  FADD R2, R26, R2 ;  /* 0x000000021a027221 */ /* 0x004fc80000000000 */
[----:B------:R0:W-:Y:S01]  /*d300*/  STL [R1+0x25c], R0 ;  /* 0x00025c0001007387 */ /* 0x0001e20000100800 */
[----:B----4-:R-:W-:-:S03]  /*d310*/  FADD R3, R27, R3 ;  /* 0x000000031b037221 */ /* 0x010fc60000000000 */
[----:B------:R-:W2:Y:S04]  /*d320*/  LDL.LU R27, [R1+0x2c8] ;  /* 0x0002c800011b7983 */ /* 0x000ea80000300800 */
[----:B------:R1:W-:Y:S04]  /*d330*/  STL [R1+0x260], R2 ;  /* 0x0002600201007387 */ /* 0x0003e80000100800 */
[----:B------:R-:W3:Y:S04]  /*d340*/  LDL.LU R26, [R1+0x2cc] ;  /* 0x0002cc00011a7983 */ /* 0x000ee80000300800 */
[----:B------:R-:W4:Y:S04]  /*d350*/  LDL.LU R25, [R1+0x2d0] ;  /* 0x0002d00001197983 */ /* 0x000f280000300800 */
[----:B------:R1:W-:Y:S04]  /*d360*/  STL [R1+0x264], R3 ;  /* 0x0002640301007387 */ /* 0x0003e80000100800 */
[----:B------:R-:W4:Y:S04]  /*d370*/  LDL.LU R24, [R1+0x2d4] ;  /* 0x0002d40001187983 */ /* 0x000f280000300800 */
[----:B0-----:R-:W4:Y:S04]  /*d380*/  LDL.LU R0, [R1+0x2d8] ;  /* 0x0002d80001007983 */ /* 0x001f280000300800 */
[----:B-1----:R-:W4:Y:S04]  /*d390*/  LDL.LU R2, [R1+0x2dc] ;  /* 0x0002dc0001027983 */ /* 0x002f280000300800 */
[----:B------:R-:W4:Y:S01]  /*d3a0*/  LDL.LU R3, [R1+0x2e0] ;  /* 0x0002e00001037983 */ /* 0x000f220000300800 */
[----:B------:R-:W-:-:S05]  /*d3b0*/  FADD R140, R28, R140 ;  /* 0x0000008c1c8c7221 */ /* 0x000fca0000000000 */
[----:B------:R0:W-:Y:S04]  /*d3c0*/  STL [R1+0x268], R140 ;  /* 0x0002688c01007387 */ /* 0x0001e80000100800 */
[----:B0-----:R-:W4:Y:S01]  /*d3d0*/  LDL.LU R140, [R1+0x49c] ;  /* 0x00049c00018c7983 */ /* 0x001f220000300800 */
[----:B------:R-:W-:-:S03]  /*d3e0*/  FADD R141, R29, R141 ;  /* 0x0000008d1d8d7221 */ /* 0x000fc60000000000 */
[----:B------:R-:W4:Y:S04]  /*d3f0*/  LDL.LU R28, [R1+0x2c4] ;  /* 0x0002c400011c7983 */ /* 0x000f280000300800 */
        /* <DEDUP_REMOVED lines=20> */
[----:B------:R0:W-:Y:S01]  /*d540*/  STL [R1+0x280], R146 ;  /* 0x0002809201007387 */ /* 0x0001e20000100800 */
[----:B-----5:R-:W-:-:S03]  /*d550*/  FADD R147, R35, R147 ;  /* 0x0000009323937221 */ /* 0x020fc60000000000 */
[----:B0-----:R-:W5:Y:S04]  /*d560*/  LDL.LU R146, [R1+0x484] ;  /* 0x0004840001927983 */ /* 0x001f680000300800 */
[----:B------:R-:W5:Y:S04]  /*d570*/  LDL.LU R34, [R1+0x2ac] ;  /* 0x0002ac0001227983 */ /* 0x000f680000300800 */
[----:B------:R0:W-:Y:S01]  /*d580*/  STL [R1+0x284], R147 ;  /* 0x0002849301007387 */ /* 0x0001e20000100800 */
[----:B------:R-:W-:-:S03]  /*d590*/  FADD R148, R36, R148 ;  /* 0x0000009424947221 */ /* 0x000fc60000000000 */
[----:B0-----:R-:W5:Y:S04]  /*d5a0*/  LDL.LU R147, [R1+0x480] ;  /* 0x0004800001937983 */ /* 0x001f680000300800 */
[----:B------:R-:W5:Y:S01]  /*d5b0*/  LDL.LU R35, [R1+0x2a8] ;  /* 0x0002a80001237983 */ /* 0x000f620000300800 */
[----:B------:R-:W-:-:S03]  /*d5c0*/  FADD R149, R37, R149 ;  /* 0x0000009525957221 */ /* 0x000fc60000000000 */
[----:B------:R0:W-:Y:S01]  /*d5d0*/  STL [R1+0x288], R148 ;  /* 0x0002889401007387 */ /* 0x0001e20000100800 */
[----:B------:R-:W-:Y:S01]  /*d5e0*/  FADD R150, R38, R150 ;  /* 0x0000009626967221 */ /* 0x000fe20000000000 */
[----:B------:R-:W-:Y:S02]  /*d5f0*/  FADD R151, R39, R151 ;  /* 0x0000009727977221 */ /* 0x000fe40000000000 */
[----:B0-----:R-:W5:Y:S04]  /*d600*/  LDL.LU R148, [R1+0x47c] ;  /* 0x00047c0001947983 */ /* 0x001f680000300800 */
[----:B------:R-:W5:Y:S04]  /*d610*/  LDL.LU R36, [R1+0x2a4] ;  /* 0x0002a40001247983 */ /* 0x000f680000300800 */
[----:B------:R0:W-:Y:S04]  /*d620*/  STL [R1+0x28c], R149 ;  /* 0x00028c9501007387 */ /* 0x0001e80000100800 */
[----:B0-----:R-:W5:Y:S04]  /*d630*/  LDL.LU R149, [R1+0x478] ;  /* 0x0004780001957983 */ /* 0x001f680000300800 */
[----:B------:R-:W5:Y:S04]  /*d640*/  LDL.LU R37, [R1+0x2a0] ;  /* 0x0002a00001257983 */ /* 0x000f680000300800 */
[----:B------:R0:W-:Y:S04]  /*d650*/  STL [R1+0x290], R150 ;  /* 0x0002909601007387 */ /* 0x0001e80000100800 */
[----:B0-----:R-:W5:Y:S04]  /*d660*/  LDL.LU R150, [R1+0x474] ;  /* 0x0004740001967983 */ /* 0x001f680000300800 */
[----:B------:R-:W5:Y:S04]  /*d670*/  LDL.LU R38, [R1+0x29c] ;  /* 0x00029c0001267983 */ /* 0x000f680000300800 */
[----:B------:R0:W-:Y:S04]  /*d680*/  STL [R1+0x294], R151 ;  /* 0x0002949701007387 */ /* 0x0001e80000100800 */
[----:B0-----:R-:W5:Y:S04]  /*d690*/  LDL.LU R151, [R1+0x470] ;  /* 0x0004700001977983 */ /* 0x001f680000300800 */
[----:B------:R-:W5:Y:S01]  /*d6a0*/  LDL.LU R39, [R1+0x298] ;  /* 0x0002980001277983 */ /* 0x000f620000300800 */
[----:B--2---:R-:W-:Y:S01]  /*d6b0*/  FADD R27, R52, R27 ;  /* 0x0000001b341b7221 */ /* 0x004fe20000000000 */
[----:B---3--:R-:W-:Y:S01]  /*d6c0*/  FADD R26, R53, R26 ;  /* 0x0000001a351a7221 */ /* 0x008fe20000000000 */
[----:B----4-:R-:W-:Y:S01]  /*d6d0*/  FADD R25, R54, R25 ;  /* 0x0000001936197221 */ /* 0x010fe20000000000 */
[----:B------:R-:W-:Y:S01]  /*d6e0*/  FADD R24, R55, R24 ;  /* 0x0000001837187221 */ /* 0x000fe20000000000 */
        /* <DEDUP_REMOVED lines=9> */
[----:B-----5:R-:W-:Y:S01]  /*d780*/  FADD R34, R45, R34 ;  /* 0x000000222d227221 */ /* 0x020fe20000000000 */
[----:B------:R-:W-:Y:S01]  /*d790*/  FADD R35, R44, R35 ;  /* 0x000000232c237221 */ /* 0x000fe20000000000 */
[----:B------:R-:W-:Y:S01]  /*d7a0*/  FADD R36, R43, R36 ;  /* 0x000000242b247221 */ /* 0x000fe20000000000 */
[----:B------:R-:W-:Y:S01]  /*d7b0*/  FADD R37, R42, R37 ;  /* 0x000000252a257221 */ /* 0x000fe20000000000 */
[----:B------:R-:W-:Y:S01]  /*d7c0*/  FADD R38, R41, R38 ;  /* 0x0000002629267221 */ /* 0x000fe20000000000 */
[----:B------:R-:W-:-:S05]  /*d7d0*/  FADD R39, R40, R39 ;  /* 0x0000002728277221 */ /* 0x000fca0000000000 */
[----:B------:R0:W-:Y:S04]  /*d7e0*/  STL [R1+0x298], R39 ;  /* 0x0002982701007387 */ /* 0x0001e80000100800 */
        /* <DEDUP_REMOVED lines=15> */
[----:B------:R-:W5:Y:S04]  /*d8e0*/  LDL.LU R51, [R1+0x2e4] ;  /* 0x0002e40001337983 */ /* 0x000f680000300800 */
[----:B------:R5:W-:Y:S04]  /*d8f0*/  STL [R1+0x2d8], R0 ;  /* 0x0002d80001007387 */ /* 0x000be80000100800 */
[----:B------:R-:W5:Y:S04]  /*d900*/  LDL.LU R50, [R1+0x2e8] ;  /* 0x0002e80001327983 */ /* 0x000f680000300800 */
[----:B------:R5:W-:Y:S04]  /*d910*/  STL [R1+0x2dc], R2 ;  /* 0x0002dc0201007387 */ /* 0x000be80000100800 */
[----:B------:R-:W5:Y:S04]  /*d920*/  LDL.LU R49, [R1+0x2ec] ;  /* 0x0002ec0001317983 */ /* 0x000f680000300800 */
[----:B------:R5:W-:Y:S04]  /*d930*/  STL [R1+0x2e0], R3 ;  /* 0x0002e00301007387 */ /* 0x000be80000100800 */
[----:B------:R-:W5:Y:S04]  /*d940*/  LDL.LU R48, [R1+0x2f0] ;  /* 0x0002f00001307983 */ /* 0x000f680000300800 */
        /* <DEDUP_REMOVED lines=8> */
[----:B0-----:R-:W5:Y:S04]  /*d9d0*/  LDL.LU R39, [R1+0x314] ;  /* 0x0003140001277983 */ /* 0x001f680000300800 */
[----:B-1----:R-:W5:Y:S04]  /*d9e0*/  LDL.LU R38, [R1+0x318] ;  /* 0x0003180001267983 */ /* 0x002f680000300800 */
[----:B--2---:R-:W2:Y:S04]  /*d9f0*/  LDL.LU R37, [R1+0x31c] ;  /* 0x00031c0001257983 */ /* 0x004ea80000300800 */
[----:B---3--:R-:W3:Y:S04]  /*da00*/  LDL.LU R36, [R1+0x320] ;  /* 0x0003200001247983 */ /* 0x008ee80000300800 */
[----:B----4-:R-:W4:Y:S04]  /*da10*/  LDL.LU R35, [R1+0x324] ;  /* 0x0003240001237983 */ /* 0x010f280000300800 */
[----:B-----5:R-:W5:Y:S04]  /*da20*/  LDL.LU R34, [R1+0x328] ;  /* 0x0003280001227983 */ /* 0x020f680000300800 */
        /* <DEDUP_REMOVED lines=12> */
[----:B------:R-:W5:Y:S01]  /*daf0*/  LDL.LU R3, [R1+0x35c] ;  /* 0x00035c0001037983 */ /* 0x000f620000300800 */
[----:B------:R-:W-:Y:S01]  /*db00*/  FADD R51, R59, R51 ;  /* 0x000000333b337221 */ /* 0x000fe20000000000 */
[----:B------:R-:W-:-:S04]  /*db10*/  FADD R50, R60, R50 ;  /* 0x000000323c327221 */ /* 0x000fc80000000000 */
        /* <DEDUP_REMOVED lines=25> */
[----:B--2---:R-:W-:-:S03]  /*dcb0*/  FADD R37, R73, R37 ;  /* 0x0000002549257221 */ /* 0x004fc60000000000 */
[----:B------:R2:W-:Y:S01]  /*dcc0*/  STL [R1+0x318], R38 ;  /* 0x0003182601007387 */ /* 0x0005e20000100800 */
[----:B---3--:R-:W-:-:S03]  /*dcd0*/  FADD R36, R74, R36 ;  /* 0x000000244a247221 */ /* 0x008fc60000000000 */
[----:B------:R3:W-:Y:S01]  /*dce0*/  STL [R1+0x31c], R37 ;  /* 0x00031c2501007387 */ /* 0x0007e20000100800 */
[----:B----4-:R-:W-:-:S03]  /*dcf0*/  FADD R35, R75, R35 ;  /* 0x000000234b237221 */ /* 0x010fc60000000000 */
[----:B------:R4:W-:Y:S01]  /*dd00*/  STL [R1+0x320], R36 ;  /* 0x0003202401007387 */ /* 0x0009e20000100800 */
[----:B-----5:R-:W-:-:S03]  /*dd10*/  FADD R34, R76, R34 ;  /* 0x000000224c227221 */ /* 0x020fc60000000000 */
        /* <DEDUP_REMOVED lines=24> */
[----:B0-----:R-:W5:Y:S01]  /*dea0*/  LDL.LU R51, [R1+0x360] ;  /* 0x0003600001337983 */ /* 0x001f620000300800 */
[----:B------:R-:W-:-:S03]  /*deb0*/  FADD R3, R89, R3 ;  /* 0x0000000359037221 */ /* 0x000fc60000000000 */
[----:B------:R0:W-:Y:S04]  /*dec0*/  STL [R1+0x354], R0 ;  /* 0x0003540001007387 */ /* 0x0001e80000100800 */
[----:B-1----:R-:W5:Y:S04]  /*ded0*/  LDL.LU R50, [R1+0x364] ;  /* 0x0003640001327983 */ /* 0x002f680000300800 */
        /* <DEDUP_REMOVED lines=181> */
[----:B------:R-:W-:Y:S01]  /*ea30*/  FADD R2, R150, R2 ;  /* 0x0000000296027221 */ /* 0x000fe20000000000 */
[----:B------:R-:W-:-:S05]  /*ea40*/  FADD R3, R3, R151 ;  /* 0x0000009703037221 */ /* 0x000fca0000000000 */
[----:B------:R0:W-:Y:S04]  /*ea50*/  STL [R1+0x454], R3 ;  /* 0x0004540301007387 */ /* 0x0001e80000100800 */
[----:B------:R0:W-:Y:S04]  /*ea60*/  STL [R1+0x44c], R0 ;  /* 0x00044c0001007387 */ /* 0x0001e80000100800 */
[----:B------:R0:W-:Y:S02]  /*ea70*/  STL [R1+0x450], R2 ;  /* 0x0004500201007387 */ /* 0x0001e40000100800 */
.L_x_29:
[----:B0-----:R-:W0:Y:S02]  /*ea80*/  LDC R0, c[0x0][0x28c] ;  /* 0x0000a300ff007b82 */ /* 0x001e240000000800 */
[----:B0-----:R-:W-:-:S13]  /*ea90*/  ISETP.GE.AND P0, PT, R0, 0x1, PT ;  /* 0x000000010000780c */ /* 0x001fda0003f06270 */
[----:B------:R-:W-:Y:S05]  /*eaa0*/  @!P0 BRA `(.L_x_30) ;  /* 0x00000000004c8947 */ /* 0x000fea0003800000 */
[----:B------:R-:W-:-:S06]  /*eab0*/  UISETP.NE.AND UP0, UPT, UR24, 0x3, UPT ;  /* 0x000000031800788c */ /* 0x000fcc000bf05270 */
[----:B------:R-:W-:-:S13]  /*eac0*/  PLOP3.LUT P0, PT, PT, PT, UP0, 0x80, 0x0 ;  /* 0x000000000000781c */ /* 0x000fda0003f0f008 */
[----:B------:R-:W-:Y:S05]  /*ead0*/  @!P0 BRA `(.L_x_31) ;  /* 0x0000000000048947 */ /* 0x000fea0003800000 */
[----:B------:R-:W-:Y:S01]  /*eae0*/  BPT.TRAP 0x1 ;  /* 0x000000040000795c */ /* 0x000fe20000300000 */
.L_x_31:
[----:B------:R-:W-:-:S04]  /*eaf0*/  UISETP.LT.AND UP0, UPT, UR9, 0x1, UPT ;  /* 0x000000010900788c */ /* 0x000fc8000bf01270 */
[----:B------:R-:W-:Y:S02]  /*eb00*/  USEL UR8, UR9, 0x1, UP0 ;  /* 0x0000000109087887 */ /* 0x000fe40008000000 */
[----:B------:R-:W-:Y:S02]  /*eb10*/  UISETP.GT.U32.AND UP0, UPT, UR13, 0x1, UPT ;  /* 0x000000010d00788c */ /* 0x000fe4000bf04070 */
[----:B------:R-:W-:-:S04]  /*eb20*/  UIADD3 UR8, UR5, UR9, -UR8 ;  /* 0x0000000905087290 */ /* 0x000fc8000fffe808 */
[----:B------:R-:W-:Y:S01]  /*eb30*/  USHF.R.U32.HI UR6, URZ, 0x1, UR8 ;  /* 0x000000013f067899 */ /* 0x000fe20008011608 */
[----:B------:R-:W-:-:S03]  /*eb40*/  PLOP3.LUT P0, PT, PT, PT, UP0, 0x80, 0x0 ;  /* 0x000000000000781c */ /* 0x000fc60003f0f008 */
[----:B------:R-:W-:-:S04]  /*eb50*/  UIMAD.WIDE.U32 UR6, UR6, -0x6db6db6d, URZ ;  /* 0x92492493060678a5 */ /* 0x000fc8000f8e003f */
[----:B------:R-:W-:-:S04]  /*eb60*/  USHF.R.U32.HI UR6, URZ, 0x2, UR7 ;  /* 0x000000023f067899 */ /* 0x000fc80008011607 */
[----:B------:R-:W-:-:S04]  /*eb70*/  UIMAD UR8, UR6, -0xe, UR8 ;  /* 0xfffffff2060878a4 */ /* 0x000fc8000f8e0208 */
[----:B------:R-:W-:-:S04]  /*eb80*/  ULEA UR8, UR8, UR11, 0x3 ;  /* 0x0000000b08087291 */ /* 0x000fc8000f8e183f */
[----:B------:R-:W-:-:S04]  /*eb90*/  UIADD3 UR8, UR8, 0x70, URZ ;  /* 0x0000007008087890 */ /* 0x000fc8000fffe03f */
[----:B------:R-:W-:-:S09]  /*eba0*/  UPRMT UR8, URZ, 0x654, UR8 ;  /* 0x000006543f087896 */ /* 0x000fd20008000008 */
[----:B------:R-:W-:Y:S01]  /*ebb0*/  SYNCS.ARRIVE.TRANS64.RED.A1T0 RZ, [UR8], RZ ;  /* 0x000000ffffff79a7 */ /* 0x000fe20008100408 */
[----:B------:R-:W-:Y:S05]  /*ebc0*/  @P0 BRA `(.L_x_30) ;  /* 0x0000000000040947 */ /* 0x000fea0003800000 */
[----:B------:R-:W-:Y:S01]  /*ebd0*/  BPT.TRAP 0x1 ;  /* 0x000000040000795c */ /* 0x000fe20000300000 */
.L_x_30:
[----:B------:R-:W4:Y:S01]  /*ebe0*/  LDL.LU R26, [R1+0x464] ;  /* 0x00046400011a7983 */ /* 0x000f220000300800 */
[----:B------:R-:W0:Y:S01]  /*ebf0*/  LDC R3, c[0x0][0x288] ;  /* 0x0000a200ff037b82 */ /* 0x000e220000000800 */
[----:B------:R-:W5:Y:S01]  /*ec00*/  S2R R25, SR_TID.X ;  /* 0x0000000000197919 */ /* 0x000f620000002100 */
[----:B------:R-:W-:Y:S02]  /*ec10*/  UIADD3 UR11, UR9, UR5, URZ ;  /* 0x00000005090b7290 */ /* 0x000fe4000fffe03f */
[----:B------:R-:W-:Y:S01]  /*ec20*/  USHF.R.S32.HI UR12, URZ, 0x1f, UR10 ;  /* 0x0000001f3f0c7899 */ /* 0x000fe2000801140a */
[----:B------:R-:W2:Y:S01]  /*ec30*/  LDL.LU R24, [R1+0x460] ;  /* 0x0004600001187983 */ /* 0x000ea20000300800 */
[----:B------:R-:W-:Y:S01]  /*ec40*/  UISETP.GT.U32.AND UP0, UPT, UR11, 0xd, UPT ;  /* 0x0000000d0b00788c */ /* 0x000fe2000bf04070 */
[----:B------:R-:W-:Y:S01]  /*ec50*/  IMAD.MOV.U32 R39, RZ, RZ, -0x1 ;  /* 0xffffffffff277424 */ /* 0x000fe200078e00ff */
[----:B------:R-:W-:Y:S01]  /*ec60*/  ULDC UR6, c[0x0][0x284] ;  /* 0x0000a10000067ab9 */ /* 0x000fe20000000800 */
[----:B------:R-:W-:Y:S01]  /*ec70*/  ULDC.64 UR14, c[0x0][0x5d0] ;  /* 0x00017400000e7ab9 */ /* 0x000fe20000000a00 */
[----:B------:R-:W-:-:S02]  /*ec80*/  UISETP.LT.U32.AND UP0, UPT, UR9, 0xe, UP0 ;  /* 0x0000000e0900788c */ /* 0x000fc40008701070 */
[----:B------:R-:W-:Y:S02]  /*ec90*/  UIMAD UR5, UR12, UR14, URZ ;  /* 0x0000000e0c0572a4 */ /* 0x000fe4000f8e023f */
[----:B------:R-:W-:Y:S02]  /*eca0*/  UISETP.GE.U32.AND UP1, UPT, UR9, 0xe, UPT ;  /* 0x0000000e0900788c */ /* 0x000fe4000bf26070 */
[----:B------:R-:W-:Y:S02]  /*ecb0*/  UIMAD UR8, UR10, UR15, UR5 ;  /* 0x0000000f0a0872a4 */ /* 0x000fe4000f8e0205 */
[----:B------:R-:W-:-:S04]  /*ecc0*/  USEL UR5, URZ, 0x1, !UP0 ;  /* 0x000000013f057887 */ /* 0x000fc8000c000000 */
[----:B------:R-:W-:Y:S01]  /*ecd0*/  ULOP3.LUT UR4, UR4, UR5, URZ, 0x3c, !UPT ;  /* 0x0000000504047292 */ /* 0x000fe2000f8e3c3f */
[C---:B-----5:R-:W-:Y:S01]  /*ece0*/  LOP3.LUT R2, R25.reuse, 0x3, RZ, 0xc0, !PT ;  /* 0x0000000319027812 */ /* 0x060fe200078ec0ff */
[----:B------:R-:W-:Y:S01]  /*ecf0*/  IMAD.SHL.U32 R30, R25, 0x2, RZ ;  /* 0x00000002191e7824 */ /* 0x000fe200078e00ff */
[----:B------:R-:W-:-:S03]  /*ed00*/  SHF.R.U32.HI R32, RZ, 0x7, R25 ;  /* 0x00000007ff207819 */ /* 0x000fc60000011619 */
[----:B0-----:R-:W-:Y:S01]  /*ed10*/  IMAD R2, R2, -0x2, R3 ;  /* 0xfffffffe02027824 */ /* 0x001fe200078e0203 */
[----:B------:R-:W-:Y:S02]  /*ed20*/  LOP3.LUT R32, R32, 0x1, RZ, 0xc0, !PT ;  /* 0x0000000120207812 */ /* 0x000fe400078ec0ff */
[----:B------:R-:W-:-:S03]  /*ed30*/  LOP3.LUT R30, R30, 0x6, RZ, 0xc0, !PT ;  /* 0x000000061e1e7812 */ /* 0x000fc600078ec0ff */
[----:B------:R-:W-:Y:S02]  /*ed40*/  IMAD.SHL.U32 R33, R32, 0x40, RZ ;  /* 0x0000004020217824 */ /* 0x000fe400078e00ff */
[----:B----4-:R-:W-:-:S04]  /*ed50*/  IMAD.WIDE R34, R26, 0x100, RZ ;  /* 0x000001001a227825 */ /* 0x010fc800078e02ff */
[----:B--2---:R-:W-:Y:S01]  /*ed60*/  IMAD.SHL.U32 R0, R24, 0x100, RZ ;  /* 0x0000010018007824 */ /* 0x004fe200078e00ff */
[----:B------:R-:W-:Y:S01]  /*ed70*/  PRMT R30, R30, 0x6540, R24 ;  /* 0x000065401e1e7816 */ /* 0x000fe20000000018 */
[----:B------:R-:W-:-:S03]  /*ed80*/  IMAD.U32 R24, RZ, RZ, UR14 ;  /* 0x0000000eff187e24 */ /* 0x000fc6000f8e00ff */
[----:B------:R-:W-:Y:S01]  /*ed90*/  ISETP.GE.AND P0, PT, R0, R3, PT ;  /* 0x000000030000720c */ /* 0x000fe20003f06270 */
[----:B------:R-:W-:Y:S01]  /*eda0*/  IMAD.IADD R0, R2, 0x1, -R0 ;  /* 0x0000000102007824 */ /* 0x000fe200078e0a00 */
[----:B------:R-:W-:Y:S02]  /*edb0*/  SHF.R.U32.HI R2, RZ, 0x2, R25 ;  /* 0x00000002ff027819 */ /* 0x000fe40000011619 */
[----:B------:R-:W-:Y:S02]  /*edc0*/  LOP3.LUT R3, R25, 0x60, RZ, 0xc0, !PT ;  /* 0x0000006019037812 */ /* 0x000fe400078ec0ff */
[----:B------:R-:W-:Y:S02]  /*edd0*/  LOP3.LUT R2, R2, 0x7, RZ, 0xc0, !PT ;  /* 0x0000000702027812 */ /* 0x000fe400078ec0ff */
[----:B------:R-:W-:Y:S02]  /*ede0*/  SHF.R.U32.HI R3, RZ, 0x1, R3 ;  /* 0x00000001ff037819 */ /* 0x000fe40000011603 */
[----:B------:R-:W-:-:S02]  /*edf0*/  LOP3.LUT R33, R33, 0x40, R2, 0xe2, !PT ;  /* 0x0000004021217812 */ /* 0x000fc400078ee202 */
[----:B------:R-:W-:Y:S02]  /*ee00*/  IADD3 R2, RZ, -R3, -R2 ;  /* 0x80000003ff027210 */ /* 0x000fe40007ffe802 */
[----:B------:R-:W-:Y:S02]  /*ee10*/  SHF.R.S32.HI R31, RZ, 0x1f, R30 ;  /* 0x0000001fff1f7819 */ /* 0x000fe4000001141e */
[----:B------:R-:W-:Y:S01]  /*ee20*/  LOP3.LUT R33, R34, R33, R3, 0xfe, !PT ;  /* 0x0000002122217212 */ /* 0x000fe200078efe03 */
[----:B------:R-:W-:Y:S02]  /*ee30*/  IMAD R32, R32, -0x40, R2 ;  /* 0xffffffc020207824 */ /* 0x000fe400078e0202 */
[----:B------:R-:W-:Y:S02]  /*ee40*/  IMAD.SHL.U32 R2, R26, 0x100, RZ ;  /* 0x000001001a027824 */ /* 0x000fe400078e00ff */
[----:B------:R-:W-:-:S03]  /*ee50*/  IMAD.WIDE.U32 R24, R24, UR10, R30 ;  /* 0x0000000a18187c25 */ /* 0x000fc6000f8e001e */
[C---:B------:R-:W-:Y:S01]  /*ee60*/  IADD3 R32, -R2.reuse, UR6, R32 ;  /* 0x0000000602207c10 */ /* 0x040fe2000fffe120 */
[----:B------:R-:W-:Y:S01]  /*ee70*/  VIADD R25, R25, UR8 ;  /* 0x0000000819197c36 */ /* 0x000fe20008000000 */
[----:B------:R-:W-:Y:S01]  /*ee80*/  ISETP.GE.OR P0, PT, R2, UR6, P0 ;  /* 0x0000000602007c0c */ /* 0x000fe20008706670 */
[----:B------:R-:W-:-:S04]  /*ee90*/  USHF.R.U32.HI UR6, URZ, 0x1, UR11 ;  /* 0x000000013f067899 */ /* 0x000fc8000801160b */
[----:B------:R-:W-:-:S04]  /*eea0*/  UIMAD.WIDE.U32 UR6, UR6, -0x6db6db6d, URZ ;  /* 0x92492493060678a5 */ /* 0x000fc8000f8e003f */
[----:B------:R-:W-:-:S04]  /*eeb0*/  USHF.R.U32.HI UR6, URZ, 0x2, UR7 ;  /* 0x000000023f067899 */ /* 0x000fc80008011607 */
[----:B------:R-:W-:Y:S02]  /*eec0*/  UIMAD UR5, UR6, -0xe, UR11 ;  /* 0xfffffff2060578a4 */ /* 0x000fe4000f8e020b */
[----:B------:R-:W-:Y:S01]  /*eed0*/  @UP1 ULOP3.LUT UR4, UR4, 0x1, UR6, 0x78, !UPT ;  /* 0x0000000104041892 */ /* 0x000fe2000f8e7806 */
[----:B------:R-:W-:Y:S11]  /*eee0*/  @P0 BRA `(.L_x_32) ;  /* 0x0000012400bc0947 */ /* 0x000ff60003800000 */
[----:B------:R-:W0:Y:S01]  /*eef0*/  LDC.64 R26, c[0x0][0x5c8] ;  /* 0x00017200ff1a7b82 */ /* 0x000e220000000a00 */
[----:B------:R-:W-:Y:S01]  /*ef00*/  ULDC.64 UR6, c[0x0][0x5c0] ;  /* 0x0001700000067ab9 */ /* 0x000fe20000000a00 */
[----:B------:R-:W-:Y:S01]  /*ef10*/  BSSY B0, `(.L_x_32) ;  /* 0x000126c000007945 */ /* 0x000fe20003800000 */
[-C--:B0-----:R-:W-:Y:S01]  /*ef20*/  IMAD R2, R35, R26.reuse, RZ ;  /* 0x0000001a23027224 */ /* 0x081fe200078e02ff */
[----:B------:R-:W-:Y:S01]  /*ef30*/  SHF.L.U64.HI R36, R26, 0x3, R27 ;  /* 0x000000031a247819 */ /* 0x000fe2000001021b */
[----:B------:R-:W-:-:S04]  /*ef40*/  IMAD.WIDE.U32 R24, R33, R26, R24 ;  /* 0x0000001a21187225 */ /* 0x000fc800078e0018 */
[----:B------:R-:W-:Y:S01]  /*ef50*/  IMAD R2, R33, R27, R2 ;  /* 0x0000001b21027224 */ /* 0x000fe200078e0202 */
[C---:B------:R-:W-:Y:S01]  /*ef60*/  LEA R28, P2, R26.reuse, R24, 0x7 ;  /* 0x000000181a1c7211 */ /* 0x040fe200078438ff */
[----:B------:R-:W-:Y:S02]  /*ef70*/  IMAD.SHL.U32 R3, R26, 0x8, RZ ;  /* 0x000000081a037824 */ /* 0x000fe400078e00ff */
[----:B------:R-:W-:Y:S01]  /*ef80*/  IMAD.IADD R25, R25, 0x1, R2 ;  /* 0x0000000119197824 */ /* 0x000fe200078e0202 */
[C---:B------:R-:W-:Y:S02]  /*ef90*/  IADD3 R2, P5, R24.reuse, UR6, RZ ;  /* 0x0000000618027c10 */ /* 0x040fe4000ffbe0ff */
[----:B------:R-:W-:Y:S02]  /*efa0*/  IADD3 R24, P0, P1, R24, UR6, R3 ;  /* 0x0000000618187c10 */ /* 0x000fe4000f91e003 */
[----:B------:R-:W-:Y:S02]  /*efb0*/  LEA.HI.X R29, R26, R25, R27, 0x7, P2 ;  /* 0x000000191a1d7211 */ /* 0x000fe400010f3c1b */
[----:B------:R-:W-:-:S02]  /*efc0*/  IADD3 R26, P2, P3, R28, UR6, R3 ;  /* 0x000000061c1a7c10 */ /* 0x000fc4000fb5e003 */
[----:B------:R-:W-:Y:S02]  /*efd0*/  IADD3.X R3, R25, UR7, RZ, P5, !PT ;  /* 0x0000000719037c10 */ /* 0x000fe4000affe4ff */
[----:B------:R-:W-:Y:S02]  /*efe0*/  FSETP.NEU.AND P5, PT, RZ, UR23, PT ;  /* 0x00000017ff007c0b */ /* 0x000fe4000bfad000 */
[----:B------:R-:W-:Y:S02]  /*eff0*/  IADD3 R28, P6, R28, UR6, RZ ;  /* 0x000000061c1c7c10 */ /* 0x000fe4000ffde0ff */
[--C-:B------:R-:W-:Y:S02]  /*f000*/  IADD3.X R27, R29, UR7, R36.reuse, P2, P3 ;  /* 0x000000071d1b7c10 */ /* 0x100fe400097e6424 */
[----:B------:R-:W-:Y:S02]  /*f010*/  IADD3.X R25, R25, UR7, R36, P0, P1 ;  /* 0x0000000719197c10 */ /* 0x000fe400087e2424 */
[----:B------:R-:W-:-:S05]  /*f020*/  IADD3.X R29, R29, UR7, RZ, P6, !PT ;  /* 0x000000071d1d7c10 */ /* 0x000fca000b7fe4ff */
[----:B------:R-:W-:Y:S05]  /*f030*/  @!P5 BRA `(.L_x_33) ;  /* 0x000000d800fcd947 */ /* 0x000fea0003800000 */
[----:B------:R-:W-:Y:S01]  /*f040*/  ULDC.64 UR6, c[0x0][0x5b8] ;  /* 0x00016e0000067ab9 */ /* 0x000fe20000000a00 */
[----:B------:R-:W-:Y:S01]  /*f050*/  BSSY B1, `(.L_x_34) ;  /* 0x0000013000017945 */ /* 0x000fe20003800000 */
[----:B------:R-:W-:Y:S01]  /*f060*/  IMAD.U32 R36, RZ, RZ, UR6 ;  /* 0x00000006ff247e24 */ /* 0x000fe2000f8e00ff */
[----:B------:R-:W-:-:S03]  /*f070*/  UIMAD UR6, UR12, UR6, URZ ;  /* 0x000000060c0672a4 */ /* 0x000fc6000f8e023f */
[----:B------:R-:W-:Y:S01]  /*f080*/  IMAD.WIDE.U32 R30, R36, UR10, R30 ;  /* 0x0000000a241e7c25 */ /* 0x000fe2000f8e001e */
[----:B------:R-:W-:-:S03]  /*f090*/  UIMAD UR6, UR10, UR7, UR6 ;  /* 0x000000070a0672a4 */ /* 0x000fc6000f8e0206 */
[----:B------:R-:W-:Y:S01]  /*f0a0*/  IMAD.MOV.U32 R36, RZ, RZ, R30 ;  /* 0x000000ffff247224 */ /* 0x000fe200078e001e */
[----:B------:R-:W-:Y:S02]  /*f0b0*/  ULDC.64 UR10, c[0x0][0x5a8] ;  /* 0x00016a00000a7ab9 */ /* 0x000fe40000000a00 */
[----:B------:R-:W-:Y:S01]  /*f0c0*/  VIADD R37, R31, UR6 ;  /* 0x000000061f257c36 */ /* 0x000fe20008000000 */
[----:B------:R-:W-:Y:S02]  /*f0d0*/  ULDC.64 UR6, c[0x0][0x5b0] ;  /* 0x00016c0000067ab9 */ /* 0x000fe40000000a00 */
[----:B------:R-:W-:Y:S02]  /*f0e0*/  IMAD R38, R35, UR6, RZ ;  /* 0x0000000623267c24 */ /* 0x000fe4000f8e02ff */
[----:B------:R-:W-:-:S04]  /*f0f0*/  IMAD.WIDE.U32 R30, R33, UR6, R36 ;  /* 0x00000006211e7c25 */ /* 0x000fc8000f8e0024 */
[----:B------:R-:W-:Y:S01]  /*f100*/  IMAD R38, R33, UR7, R38 ;  /* 0x0000000721267c24 */ /* 0x000fe2000f8e0226 */
[----:B------:R-:W-:-:S04]  /*f110*/  IADD3 R30, P0, R30, UR10, RZ ;  /* 0x0000000a1e1e7c10 */ /* 0x000fc8000ff1e0ff */
[--C-:B------:R-:W-:Y:S02]  /*f120*/  IADD3.X R31, R31, UR11, R38.reuse, P0, !PT ;  /* 0x0000000b1f1f7c10 */ /* 0x100fe400087fe426 */
[----:B------:R-:W-:Y:S02]  /*f130*/  ISETP.GE.AND P0, PT, R32, 0x1, PT ;  /* 0x000000012000780c */ /* 0x000fe40003f06270 */
[----:B------:R-:W-:Y:S02]  /*f140*/  PRMT R38, RZ, 0x7610, R38 ;  /* 0x00007610ff267816 */ /* 0x000fe40000000026 */
[----:B------:R-:W-:-:S13]  /*f150*/  ISETP.LT.OR P1, PT, R0, 0x1, !P0 ;  /* 0x000000010000780c */ /* 0x000fda0004721670 */
[----:B------:R-:W-:Y:S05]  /*f160*/  @P1 BRA `(.L_x_35) ;  /* 0x0000000000041947 */ /* 0x000fea0003800000 */
[----:B------:R0:W5:Y:S02]  /*f170*/  LDG.E.U8 R38, desc[UR20][R30.64] ;  /* 0x000000141e267981 */ /* 0x000164000c1e1100 */
.L_x_35:
[----:B------:R-:W-:Y:S05]  /*f180*/  BSYNC B1 ;  /* 0x0000000000017941 */ /* 0x000fea0003800000 */
.L_x_34:
[----:B-----5:R-:W-:Y:S01]  /*f190*/  LOP3.LUT R38, R38, 0xff, RZ, 0xc0, !PT ;  /* 0x000000ff26267812 */ /* 0x020fe200078ec0ff */
[----:B------:R-:W-:Y:S03]  /*f1a0*/  BSSY B1, `(.L_x_36) ;  /* 0x000000b000017945 */ /* 0x000fe60003800000 */
[----:B------:R-:W-:-:S05]  /*f1b0*/  F2FP.F16.E4M3.UNPACK_B R38, R38 ;  /* 0x00000026ff26723e */ /* 0x000fca00020006ff */
[----:B------:R-:W-:-:S05]  /*f1c0*/  HADD2.F32 R38, -RZ, R38.H0_H0 ;  /* 0x20000026ff267230 */ /* 0x000fca0000004100 */
[----:B------:R-:W-:-:S04]  /*f1d0*/  FMUL R38, R38, UR23 ;  /* 0x0000001726267c20 */ /* 0x000fc80008400000 */
[----:B------:R-:W-:-:S05]  /*f1e0*/  FFMA R4, R4, UR22, R38 ;  /* 0x0000001604047c23 */ /* 0x000fca0008000026 */
[----:B------:R-:W-:-:S05]  /*f1f0*/  F2FP.SATFINITE.E4M3.F32.PACK_AB_MERGE_C R4, RZ, R4, RZ ;  /* 0x00000004ff04723e */ /* 0x000fca00048070ff */
[----:B------:R2:W-:Y:S01]  /*f200*/  @!P1 STG.E.U8 desc[UR20][R2.64], R4 ;  /* 0x0000000402009986 */ /* 0x0005e2000c101114 */
[----:B------:R-:W-:Y:S02]  /*f210*/  ISETP.LT.OR P1, PT, R0, 0x2, !P0 ;  /* 0x000000020000780c */ /* 0x000fe40004721670 */
[----:B--2---:R-:W-:-:S11]  /*f220*/  PRMT R4, RZ, 0x7610, R4 ;  /* 0x00007610ff047816 */ /* 0x004fd60000000004 */
[----:B------:R-:W-:Y:S05]  /*f230*/  @P1 BRA `(.L_x_37) ;  /* 0x0000000000041947 */ /* 0x000fea0003800000 */
[----:B------:R2:W5:Y:S02]  /*f240*/  LDG.E.U8 R4, desc[UR20][R30.64+0x1] ;  /* 0x000001141e047981 */ /* 0x000564000c1e1100 */
.L_x_37:
[----:B------:R-:W-:Y:S05]  /*f250*/  BSYNC B1 ;  /* 0x0000000000017941 */ /* 0x000fea0003800000 */
.L_x_36:
        /* <DEDUP_REMOVED lines=8> */
[----:B------:R-:W-:-:S05]  /*f2e0*/  IADD3 R4, P1, R33, 0x8, RZ ;  /* 0x0000000821047810 */ /* 0x000fca0007f3e0ff */
[----:B----4-:R-:W-:-:S04]  /*f2f0*/  IMAD.X R5, RZ, RZ, R35, P1 ;  /* 0x000000ffff057224 */ /* 0x010fc800008e0623 */
[----:B------:R-:W-:-:S04]  /*f300*/  IMAD R5, R5, UR6, RZ ;  /* 0x0000000605057c24 */ /* 0x000fc8000f8e02ff */
[C---:B------:R-:W-:Y:S02]  /*f310*/  IMAD R38, R4.reuse, UR7, R5 ;  /* 0x0000000704267c24 */ /* 0x040fe4000f8e0205 */
[----:B------:R-:W-:-:S03]  /*f320*/  IMAD.WIDE.U32 R4, R4, UR6, R36 ;  /* 0x0000000604047c25 */ /* 0x000fc6000f8e0024 */
[----:B------:R-:W-:-:S04]  /*f330*/  IADD3 R4, P1, R4, UR10, RZ ;  /* 0x0000000a04047c10 */ /* 0x000fc8000ff3e0ff */
[--C-:B------:R-:W-:Y:S02]  /*f340*/  IADD3.X R5, R5, UR11, R38.reuse, P1, !PT ;  /* 0x0000000b05057c10 */ /* 0x100fe40008ffe426 */
[----:B------:R-:W-:Y:S02]  /*f350*/  ISETP.GE.AND P1, PT, R32, 0x9, PT ;  /* 0x000000092000780c */ /* 0x000fe40003f26270 */
[----:B------:R-:W-:Y:S02]  /*f360*/  PRMT R38, RZ, 0x7610, R38 ;  /* 0x00007610ff267816 */ /* 0x000fe40000000026 */
[----:B------:R-:W-:-:S13]  /*f370*/  ISETP.LT.OR P2, PT, R0, 0x1, !P1 ;  /* 0x000000010000780c */ /* 0x000fda0004f41670 */
[----:B------:R-:W-:Y:S05]  /*f380*/  @P2 BRA `(.L_x_39) ;  /* 0x0000000000042947 */ /* 0x000fea0003800000 */
[----:B------:R4:W5:Y:S02]  /*f390*/  LDG.E.U8 R38, desc[UR20][R4.64] ;  /* 0x0000001404267981 */ /* 0x000964000c1e1100 */
.L_x_39:
[----:B------:R-:W-:Y:S05]  /*f3a0*/  BSYNC B1 ;  /* 0x0000000000017941 */ /* 0x000fea0003800000 */
.L_x_38:
        /* <DEDUP_REMOVED lines=9> */
[----:B0-----:R-:W-:-:S11]  /*f440*/  PRMT R6, RZ, 0x7610, R6 ;  /* 0x00007610ff067816 */ /* 0x001fd60000000006 */
[----:B------:R-:W-:Y:S05]  /*f450*/  @P2 BRA `(.L_x_41) ;  /* 0x0000000000042947 */ /* 0x000fea0003800000 */
[----:B------:R0:W5:Y:S02]  /*f460*/  LDG.E.U8 R6, desc[UR20][R4.64+0x1] ;  /* 0x0000011404067981 */ /* 0x000164000c1e1100 */
.L_x_41:
[----:B------:R-:W-:Y:S05]  /*f470*/  BSYNC B1 ;  /* 0x0000000000017941 */ /* 0x000fea0003800000 */
.L_x_40:
[----:B-----5:R-:W-:Y:S01]  /*f480*/  LOP3.LUT R6, R6, 0xff, RZ, 0xc0, !PT ;  /* 0x000000ff06067812 */ /* 0x020fe200078ec0ff */
[----:B------:R-:W-:Y:S01]  /*f490*/  BSSY B1, `(.L_x_42) ;  /* 0x000000b000017945 */ /* 0x000fe20003800000 */
[----:B------:R-:W-:Y:S02]  /*f4a0*/  ISETP.LT.OR P3, PT, R0, 0x9, !P0 ;  /* 0x000000090000780c */ /* 0x000fe40004761670 */
[----:B------:R-:W-:-:S05]  /*f4b0*/  F2FP.F16.E4M3.UNPACK_B R6, R6 ;  /* 0x00000006ff06723e */ /* 0x000fca00020006ff */
[----:B------:R-:W-:-:S05]  /*f4c0*/  HADD2.F32 R6, -RZ, R6.H0_H0 ;  /* 0x20000006ff067230 */ /* 0x000fca0000004100 */
[----:B------:R-:W-:-:S04]  /*f4d0*/  FMUL R6, R6, UR23 ;  /* 0x0000001706067c20 */ /* 0x000fc80008400000 */
[--C-:B------:R-:W-:Y:S01]  /*f4e0*/  FFMA R7, R7, UR22, R6.reuse ;  /* 0x0000001607077c23 */ /* 0x100fe20008000006 */
[----:B------:R-:W-:-:S04]  /*f4f0*/  PRMT R6, RZ, 0x7610, R6 ;  /* 0x00007610ff067816 */ /* 0x000fc80000000006 */
[----:B------:R-:W-:-:S05]  /*f500*/  F2FP.SATFINITE.E4M3.F32.PACK_AB_MERGE_C R7, RZ, R7, RZ ;  /* 0x00000007ff07723e */ /* 0x000fca00048070ff */
[----:B------:R0:W-:Y:S01]  /*f510*/  @!P2 STG.E.U8 desc[UR20][R24.64+0x1], R7 ;  /* 0x000001071800a986 */ /* 0x0001e2000c101114 */
[----:B------:R-:W-:Y:S05]  /*f520*/  @P3 BRA `(.L_x_43) ;  /* 0x0000000000043947 */ /* 0x000fea0003800000 */
[----:B------:R0:W5:Y:S02]  /*f530*/  LDG.E.U8 R6, desc[UR20][R30.64+0x8] ;  /* 0x000008141e067981 */ /* 0x000164000c1e1100 */
.L_x_43:
[----:B------:R-:W-:Y:S05]  /*f540*/  BSYNC B1 ;  /* 0x0000000000017941 */ /* 0x000fea0003800000 */
.L_x_42:
        /* <DEDUP_REMOVED lines=12> */
.L_x_45:
[----:B------:R-:W-:Y:S05]  /*f610*/  BSYNC B1 ;  /* 0x0000000000017941 */ /* 0x000fea0003800000 */
.L_x_44:
        /* <DEDUP_REMOVED lines=12> */
.L_x_47:
[----:B------:R-:W-:Y:S05]  /*f6e0*/  BSYNC B1 ;  /* 0x0000000000017941 */ /* 0x000fea0003800000 */
.L_x_46:
        /* <DEDUP_REMOVED lines=12> */
.L_x_49:
[----:B------:R-:W-:Y:S05]  /*f7b0*/  BSYNC B1 ;  /* 0x0000000000017941 */ /* 0x000fea0003800000 */
.L_x_48:
        /* <DEDUP_REMOVED lines=12> */
.L_x_51:
[----:B------:R-:W-:Y:S05]  /*f880*/  BSYNC B1 ;  /* 0x0000000000017941 */ /* 0x000fea0003800000 */
.L_x_50:
        /* <DEDUP_REMOVED lines=12> */
.L_x_53:
[----:B------:R-:W-:Y:S05]  /*f950*/  BSYNC B1 ;  /* 0x0000000000017941 */ /* 0x000fea0003800000 */
.L_x_52:
        /* <DEDUP_REMOVED lines=12> */
.L_x_55:
[----:B------:R-:W-:Y:S05]  /*fa20*/  BSYNC B1 ;  /* 0x0000000000017941 */ /* 0x000fea0003800000 */
.L_x_54:
        /* <DEDUP_REMOVED lines=12> */
.L_x_57:
[----:B------:R-:W-:Y:S05]  /*faf0*/  BSYNC B1 ;  /* 0x0000000000017941 */ /* 0x000fea0003800000 */
.L_x_56:
        /* <DEDUP_REMOVED lines=12> */
.L_x_59:
[----:B------:R-:W-:Y:S05]  /*fbc0*/  BSYNC B1 ;  /* 0x0000000000017941 */ /* 0x000fea0003800000 */
.L_x_58:
        /* <DEDUP_REMOVED lines=12> */
.L_x_61:
[----:B------:R-:W-:Y:S05]  /*fc90*/  BSYNC B1 ;  /* 0x0000000000017941 */ /* 0x000fea0003800000 */
.L_x_60:
        /* <DEDUP_REMOVED lines=12> */
.L_x_63:
[----:B------:R-:W-:Y:S05]  /*fd60*/  BSYNC B1 ;  /* 0x0000000000017941 */ /* 0x000fea0003800000 */
.L_x_62:
        /* <DEDUP_REMOVED lines=12> */
.L_x_65:
[----:B------:R-:W-:Y:S05]  /*fe30*/  BSYNC B1 ;  /* 0x0000000000017941 */ /* 0x000fea0003800000 */
.L_x_64:
        /* <DEDUP_REMOVED lines=12> */
.L_x_67:
[----:B------:R-:W-:Y:S05]  /*ff00*/  BSYNC B1 ;  /* 0x0000000000017941 */ /* 0x000fea0003800000 */
.L_x_66:
        /* <DEDUP_REMOVED lines=12> */
.L_x_69:
[----:B------:R-:W-:Y:S05]  /*ffd0*/  BSYNC B1 ;  /* 0x0000000000017941 */ /* 0x000fea0003800000 */
.L_x_68:
        /* <DEDUP_REMOVED lines=12> */
.L_x_71:
[----:B------:R-:W-:Y:S05]  /*100a0*/  BSYNC B1 ;  /* 0x0000000000017941 */ /* 0x000fea0003800000 */
.L_x_70:
        /* <DEDUP_REMOVED lines=12> */
.L_x_73:
[----:B------:R-:W-:Y:S05]  /*10170*/  BSYNC B1 ;  /* 0x0000000000017941 */ /* 0x000fea0003800000 */
.L_x_72:
        /* <DEDUP_REMOVED lines=12> */
.L_x_75:
[----:B------:R-:W-:Y:S05]  /*10240*/  BSYNC B1 ;  /* 0x0000000000017941 */ /* 0x000fea0003800000 */
.L_x_74:
        /* <DEDUP_REMOVED lines=12> */
.L_x_77:
[----:B------:R-:W-:Y:S05]  /*10310*/  BSYNC B1 ;  /* 0x0000000000017941 */ /* 0x000fea0003800000 */
.L_x_76:
        /* <DEDUP_REMOVED lines=12> */
.L_x_79:
[----:B------:R-:W-:Y:S05]  /*103e0*/  BSYNC B1 ;  /* 0x0000000000017941 */ /* 0x000fea0003800000 */
.L_x_78:
        /* <DEDUP_REMOVED lines=12> */
.L_x_81:
[----:B------:R-:W-:Y:S05]  /*104b0*/  BSYNC B1 ;  /* 0x0000000000017941 */ /* 0x000fea0003800000 */
.L_x_80:
        /* <DEDUP_REMOVED lines=12> */
.L_x_83:
[----:B------:R-:W-:Y:S05]  /*10580*/  BSYNC B1 ;  /* 0x0000000000017941 */ /* 0x000fea0003800000 */
.L_x_82:
        /* <DEDUP_REMOVED lines=12> */
.L_x_85:
[----:B------:R-:W-:Y:S05]  /*10650*/  BSYNC B1 ;  /* 0x0000000000017941 */ /* 0x000fea0003800000 */
.L_x_84:
        /* <DEDUP_REMOVED lines=12> */
.L_x_87:
[----:B------:R-:W-:Y:S05]  /*10720*/  BSYNC B1 ;  /* 0x0000000000017941 */ /* 0x000fea0003800000 */
.L_x_86:
        /* <DEDUP_REMOVED lines=12> */
.L_x_89:
[----:B------:R-:W-:Y:S05]  /*107f0*/  BSYNC B1 ;  /* 0x0000000000017941 */ /* 0x000fea0003800000 */
.L_x_88:
        /* <DEDUP_REMOVED lines=12> */
.L_x_91:
[----:B------:R-:W-:Y:S05]  /*108c0*/  BSYNC B1 ;  /* 0x0000000000017941 */ /* 0x000fea0003800000 */
.L_x_90:
        /* <DEDUP_REMOVED lines=12> */
.L_x_93:
[----:B------:R-:W-:Y:S05]  /*10990*/  BSYNC B1 ;  /* 0x0000000000017941 */ /* 0x000fea0003800000 */
.L_x_92:
        /* <DEDUP_REMOVED lines=12> */
.L_x_95:
[----:B------:R-:W-:Y:S05]  /*10a60*/  BSYNC B1 ;  /* 0x0000000000017941 */ /* 0x000fea0003800000 */
.L_x_94:
        /* <DEDUP_REMOVED lines=12> */
.L_x_97:
[----:B------:R-:W-:Y:S05]  /*10b30*/  BSYNC B1 ;  /* 0x0000000000017941 */ /* 0x000fea0003800000 */
.L_x_96:
        /* <DEDUP_REMOVED lines=12> */
.L_x_99:
[----:B------:R-:W-:Y:S05]  /*10c00*/  BSYNC B1 ;  /* 0x0000000000017941 */ /* 0x000fea0003800000 */
.L_x_98:
        /* <DEDUP_REMOVED lines=12> */
.L_x_101:
[----:B------:R-:W-:Y:S05]  /*10cd0*/  BSYNC B1 ;  /* 0x0000000000017941 */ /* 0x000fea0003800000 */
.L_x_100:
        /* <DEDUP_REMOVED lines=12> */
.L_x_103:
[----:B------:R-:W-:Y:S05]  /*10da0*/  BSYNC B1 ;  /* 0x0000000000017941 */ /* 0x000fea0003800000 */
.L_x_102:
        /* <DEDUP_REMOVED lines=12> */
.L_x_105:
[----:B------:R-:W-:Y:S05]  /*10e70*/  BSYNC B1 ;  /* 0x0000000000017941 */ /* 0x000fea0003800000 */
.L_x_104:
        /* <DEDUP_REMOVED lines=12> */
.L_x_107:
[----:B------:R-:W-:Y:S05]  /*10f40*/  BSYNC B1 ;  /* 0x0000000000017941 */ /* 0x000fea0003800000 */
.L_x_106:
        /* <DEDUP_REMOVED lines=12> */
.L_x_109:
[----:B------:R-:W-:Y:S05]  /*11010*/  BSYNC B1 ;  /* 0x0000000000017941 */ /* 0x000fea0003800000 */
.L_x_108:
        /* <DEDUP_REMOVED lines=12> */
.L_x_111:
[----:B------:R-:W-:Y:S05]  /*110e0*/  BSYNC B1 ;  /* 0x0000000000017941 */ /* 0x000fea0003800000 */
.L_x_110:
        /* <DEDUP_REMOVED lines=12> */
.L_x_113:
[----:B------:R-:W-:Y:S05]  /*111b0*/  BSYNC B1 ;  /* 0x0000000000017941 */ /* 0x000fea0003800000 */
.L_x_112:
        /* <DEDUP_REMOVED lines=12> */
.L_x_115:
[----:B------:R-:W-:Y:S05]  /*11280*/  BSYNC B1 ;  /* 0x0000000000017941 */ /* 0x000fea0003800000 */
.L_x_114:
[----:B-----5:R-:W-:Y:S01]  /*11290*/  LOP3.LUT R6, R6, 0xff, RZ, 0xc0, !PT ;  /* 0x000000ff06067812 */ /* 0x020fe200078ec0ff */
[----:B------:R-:W-:Y:S01]  /*112a0*/  BSSY B1, `(.L_x_116) ;  /* 0x000000b000017945 */ /* 0x000fe20003800000 */
[----:B------:R-:W-:Y:S02]  /*112b0*/  ISETP.LT.OR P2, PT, R0, 0x52, !P0 ;  /* 0x000000520000780c */ /* 0x000fe40004741670 */
[----:B------:R-:W-:-:S05]  /*112c0*/  F2FP.F16.E4M3.UNPACK_B R6, R6 ;  /* 0x00000006ff06723e */ /* 0x000fca00020006ff */
[----:B------:R-:W-:-:S05]  /*112d0*/  HADD2.F32 R6, -RZ, R6.H0_H0 ;  /* 0x20000006ff067230 */ /* 0x000fca0000004100 */
[----:B------:R-:W-:-:S04]  /*112e0*/  FMUL R6, R6, UR23 ;  /* 0x0000001706067c20 */ /* 0x000fc80008400000 */
[----:B------:R-:W-:-:S05]  /*112f0*/  FFMA R6, R172, UR22, R6 ;  /* 0x00000016ac067c23 */ /* 0x000fca0008000006 */
[----:B0-----:R-:W-:Y:S02]  /*11300*/  F2FP.SATFINITE.E4M3.F32.PACK_AB_MERGE_C R7, RZ, R6, RZ ;  /* 0x00000006ff07723e */ /* 0x001fe400048070ff */
[----:B------:R-:W-:-:S03]  /*11310*/  PRMT R6, RZ, 0x7610, R6 ;  /* 0x00007610ff067816 */ /* 0x000fc60000000006 */
[----:B------:R0:W-:Y:S01]  /*11320*/  @!P3 STG.E.U8 desc[UR20][R2.64+0x50], R7 ;  /* 0x000050070200b986 */ /* 0x0001e2000c101114 */
[----:B------:R-:W-:Y:S05]  /*11330*/  @P2 BRA `(.L_x_117) ;  /* 0x0000000000042947 */ /* 0x000fea0003800000 */
[----:B------:R0:W5:Y:S02]  /*11340*/  LDG.E.U8 R6, desc[UR20][R30.64+0x51] ;  /* 0x000051141e067981 */ /* 0x000164000c1e1100 */
.L_x_117:
[----:B------:R-:W-:Y:S05]  /*11350*/  BSYNC B1 ;  /* 0x0000000000017941 */ /* 0x000fea0003800000 */
.L_x_116:
        /* <DEDUP_REMOVED lines=12> */
.L_x_119:
[----:B------:R-:W-:Y:S05]  /*11420*/  BSYNC B1 ;  /* 0x0000000000017941 */ /* 0x000fea0003800000 */
.L_x_118:
        /* <DEDUP_REMOVED lines=12> */
.L_x_121:
[----:B------:R-:W-:Y:S05]  /*114f0*/  BSYNC B1 ;  /* 0x0000000000017941 */ /* 0x000fea0003800000 */
.L_x_120:
        /* <DEDUP_REMOVED lines=12> */
.L_x_123:
[----:B------:R-:W-:Y:S05]  /*115c0*/  BSYNC B1 ;  /* 0x0000000000017941 */ /* 0x000fea0003800000 */
.L_x_122:
[----:B-----5:R-:W-:Y:S01]  /*115d0*/  LOP3.LUT R6, R6, 0xff, RZ, 0xc0, !PT ;  /* 0x000000ff06067812 */ /* 0x020fe200078ec0ff */
[----:B------:R-:W-:Y:S01]  /*115e0*/  BSSY B1, `(.L_x_124) ;  /* 0x000000b000017945 */ /* 0x000fe20003800000 */
[----:B------:R-:W-:Y:S02]  /*115f0*/  ISETP.LT.OR P2, PT, R0, 0x5a, !P0 ;  /* 0x0000005a0000780c */ /* 0x000fe40004741670 */
[----:B------:R-:W-:-:S05]  /*11600*/  F2FP.F16.E4M3.UNPACK_B R6, R6 ;  /* 0x00000006ff06723e */ /* 0x000fca00020006ff */
[----:B------:R-:W-:-:S05]  /*11610*/  HADD2.F32 R6, -RZ, R6.H0_H0 ;  /* 0x20000006ff067230 */ /* 0x000fca0000004100 */
[----:B0-----:R-:W-:Y:S01]  /*11620*/  FMUL R7, R6, UR23 ;  /* 0x0000001706077c20 */ /* 0x001fe20008400000 */
[----:B------:R-:W-:-:S03]  /*11630*/  PRMT R6, RZ, 0x7610, R6 ;  /* 0x00007610ff067816 */ /* 0x000fc60000000006 */
[----:B------:R-:W-:-:S05]  /*11640*/  FFMA R7, R176, UR22, R7 ;  /* 0x00000016b0077c23 */ /* 0x000fca0008000007 */
[----:B------:R-:W-:-:S05]  /*11650*/  F2FP.SATFINITE.E4M3.F32.PACK_AB_MERGE_C R7, RZ, R7, RZ ;  /* 0x00000007ff07723e */ /* 0x000fca00048070ff */
[----:B------:R0:W-:Y:S01]  /*11660*/  @!P3 STG.E.U8 desc[UR20][R2.64+0x58], R7 ;  /* 0x000058070200b986 */ /* 0x0001e2000c101114 */
[----:B------:R-:W-:Y:S05]  /*11670*/  @P2 BRA `(.L_x_125) ;  /* 0x0000000000042947 */ /* 0x000fea0003800000 */
[----:B------:R0:W5:Y:S02]  /*11680*/  LDG.E.U8 R6, desc[UR20][R30.64+0x59] ;  /* 0x000059141e067981 */ /* 0x000164000c1e1100 */
.L_x_125:
[----:B------:R-:W-:Y:S05]  /*11690*/  BSYNC B1 ;  /* 0x0000000000017941 */ /* 0x000fea0003800000 */
.L_x_124:
        /* <DEDUP_REMOVED lines=12> */
.L_x_127:
[----:B------:R-:W-:Y:S05]  /*11760*/  BSYNC B1 ;  /* 0x0000000000017941 */ /* 0x000fea0003800000 */
.L_x_126:
        /* <DEDUP_REMOVED lines=12> */
.L_x_129:
[----:B------:R-:W-:Y:S05]  /*11830*/  BSYNC B1 ;  /* 0x0000000000017941 */ /* 0x000fea0003800000 */
.L_x_128:
        /* <DEDUP_REMOVED lines=12> */
.L_x_131:
[----:B------:R-:W-:Y:S05]  /*11900*/  BSYNC B1 ;  /* 0x0000000000017941 */ /* 0x000fea0003800000 */
.L_x_130:
        /* <DEDUP_REMOVED lines=12> */
.L_x_133:
[----:B------:R-:W-:Y:S05]  /*119d0*/  BSYNC B1 ;  /* 0x0000000000017941 */ /* 0x000fea0003800000 */
.L_x_132:
        /* <DEDUP_REMOVED lines=12> */
.L_x_135:
[----:B------:R-:W-:Y:S05]  /*11aa0*/  BSYNC B1 ;  /* 0x0000000000017941 */ /* 0x000fea0003800000 */
.L_x_134:
        /* <DEDUP_REMOVED lines=12> */
.L_x_137:
[----:B------:R-:W-:Y:S05]  /*11b70*/  BSYNC B1 ;  /* 0x0000000000017941 */ /* 0x000fea0003800000 */
.L_x_136:
        /* <DEDUP_REMOVED lines=12> */
.L_x_139:
[----:B------:R-:W-:Y:S05]  /*11c40*/  BSYNC B1 ;  /* 0x0000000000017941 */ /* 0x000fea0003800000 */
.L_x_138:
        /* <DEDUP_REMOVED lines=12> */
.L_x_141:
[----:B------:R-:W-:Y:S05]  /*11d10*/  BSYNC B1 ;  /* 0x0000000000017941 */ /* 0x000fea0003800000 */
.L_x_140:
        /* <DEDUP_REMOVED lines=12> */
.L_x_143:
[----:B------:R-:W-:Y:S05]  /*11de0*/  BSYNC B1 ;  /* 0x0000000000017941 */ /* 0x000fea0003800000 */
.L_x_142:
        /* <DEDUP_REMOVED lines=12> */
.L_x_145:
[----:B------:R-:W-:Y:S05]  /*11eb0*/  BSYNC B1 ;  /* 0x0000000000017941 */ /* 0x000fea0003800000 */
.L_x_144:
        /* <DEDUP_REMOVED lines=12> */
.L_x_147:
[----:B------:R-:W-:Y:S05]  /*11f80*/  BSYNC B1 ;  /* 0x0000000000017941 */ /* 0x000fea0003800000 */
.L_x_146:
        /* <DEDUP_REMOVED lines=12> */
.L_x_149:
[----:B------:R-:W-:Y:S05]  /*12050*/  BSYNC B1 ;  /* 0x0000000000017941 */ /* 0x000fea0003800000 */
.L_x_148:
        /* <DEDUP_REMOVED lines=12> */
.L_x_151:
[----:B------:R-:W-:Y:S05]  /*12120*/  BSYNC B1 ;  /* 0x0000000000017941 */ /* 0x000fea0003800000 */
.L_x_150:
        /* <DEDUP_REMOVED lines=12> */
.L_x_153:
[----:B------:R-:W-:Y:S05]  /*121f0*/  BSYNC B1 ;  /* 0x0000000000017941 */ /* 0x000fea0003800000 */
.L_x_152:
        /* <DEDUP_REMOVED lines=12> */
.L_x_155:
[----:B------:R-:W-:Y:S05]  /*122c0*/  BSYNC B1 ;  /* 0x0000000000017941 */ /* 0x000fea0003800000 */
.L_x_154:
        /* <DEDUP_REMOVED lines=12> */
.L_x_157:
[----:B------:R-:W-:Y:S05]  /*12390*/  BSYNC B1 ;  /* 0x0000000000017941 */ /* 0x000fea0003800000 */
.L_x_156:
        /* <DEDUP_REMOVED lines=12> */
.L_x_159:
[----:B------:R-:W-:Y:S05]  /*12460*/  BSYNC B1 ;  /* 0x0000000000017941 */ /* 0x000fea0003800000 */
.L_x_158:
        /* <DEDUP_REMOVED lines=12> */
.L_x_161:
[----:B------:R-:W-:Y:S05]  /*12530*/  BSYNC B1 ;  /* 0x0000000000017941 */ /* 0x000fea0003800000 */
.L_x_160:
        /* <DEDUP_REMOVED lines=12> */
.L_x_163:
[----:B------:R-:W-:Y:S05]  /*12600*/  BSYNC B1 ;  /* 0x0000000000017941 */ /* 0x000fea0003800000 */
.L_x_162:
        /* <DEDUP_REMOVED lines=12> */
.L_x_165:
[----:B------:R-:W-:Y:S05]  /*126d0*/  BSYNC B1 ;  /* 0x0000000000017941 */ /* 0x000fea0003800000 */
.L_x_164:
        /* <DEDUP_REMOVED lines=12> */
.L_x_167:
[----:B------:R-:W-:Y:S05]  /*127a0*/  BSYNC B1 ;  /* 0x0000000000017941 */ /* 0x000fea0003800000 */
.L_x_166:
        /* <DEDUP_REMOVED lines=12> */
.L_x_169:
[----:B------:R-:W-:Y:S05]  /*12870*/  BSYNC B1 ;  /* 0x0000000000017941 */ /* 0x000fea0003800000 */
.L_x_168:
        /* <DEDUP_REMOVED lines=12> */
.L_x_171:
[----:B------:R-:W-:Y:S05]  /*12940*/  BSYNC B1 ;  /* 0x0000000000017941 */ /* 0x000fea0003800000 */
.L_x_170:
        /* <DEDUP_REMOVED lines=12> */
.L_x_173:
[----:B------:R-:W-:Y:S05]  /*12a10*/  BSYNC B1 ;  /* 0x0000000000017941 */ /* 0x000fea0003800000 */
.L_x_172:
        /* <DEDUP_REMOVED lines=12> */
.L_x_175:
[----:B------:R-:W-:Y:S05]  /*12ae0*/  BSYNC B1 ;  /* 0x0000000000017941 */ /* 0x000fea0003800000 */
.L_x_174:
        /* <DEDUP_REMOVED lines=12> */
.L_x_177:
[----:B------:R-:W-:Y:S05]  /*12bb0*/  BSYNC B1 ;  /* 0x0000000000017941 */ /* 0x000fea0003800000 */
.L_x_176:
        /* <DEDUP_REMOVED lines=12> */
.L_x_179:
[----:B------:R-:W-:Y:S05]  /*12c80*/  BSYNC B1 ;  /* 0x0000000000017941 */ /* 0x000fea0003800000 */
.L_x_178:
        /* <DEDUP_REMOVED lines=12> */
.L_x_181:
[----:B------:R-:W-:Y:S05]  /*12d50*/  BSYNC B1 ;  /* 0x0000000000017941 */ /* 0x000fea0003800000 */
.L_x_180:
        /* <DEDUP_REMOVED lines=12> */
.L_x_183:
[----:B------:R-:W-:Y:S05]  /*12e20*/  BSYNC B1 ;  /* 0x0000000000017941 */ /* 0x000fea0003800000 */
.L_x_182:
        /* <DEDUP_REMOVED lines=12> */
.L_x_185:
[----:B------:R-:W-:Y:S05]  /*12ef0*/  BSYNC B1 ;  /* 0x0000000000017941 */ /* 0x000fea0003800000 */
.L_x_184:
        /* <DEDUP_REMOVED lines=12> */
.L_x_187:
[----:B------:R-:W-:Y:S05]  /*12fc0*/  BSYNC B1 ;  /* 0x0000000000017941 */ /* 0x000fea0003800000 */
.L_x_186:
        /* <DEDUP_REMOVED lines=12> */
.L_x_189:
[----:B------:R-:W-:Y:S05]  /*13090*/  BSYNC B1 ;  /* 0x0000000000017941 */ /* 0x000fea0003800000 */
.L_x_188:
        /* <DEDUP_REMOVED lines=12> */
.L_x_191:
[----:B------:R-:W-:Y:S05]  /*13160*/  BSYNC B1 ;  /* 0x0000000000017941 */ /* 0x000fea0003800000 */
.L_x_190:
        /* <DEDUP_REMOVED lines=12> */
.L_x_193:
[----:B------:R-:W-:Y:S05]  /*13230*/  BSYNC B1 ;  /* 0x0000000000017941 */ /* 0x000fea0003800000 */
.L_x_192:
        /* <DEDUP_REMOVED lines=12> */
.L_x_195:
[----:B------:R-:W-:Y:S05]  /*13300*/  BSYNC B1 ;  /* 0x0000000000017941 */ /* 0x000fea0003800000 */
.L_x_194:
        /* <DEDUP_REMOVED lines=12> */
.L_x_197:
[----:B------:R-:W-:Y:S05]  /*133d0*/  BSYNC B1 ;  /* 0x0000000000017941 */ /* 0x000fea0003800000 */
.L_x_196:
        /* <DEDUP_REMOVED lines=12> */
.L_x_199:
[----:B------:R-:W-:Y:S05]  /*134a0*/  BSYNC B1 ;  /* 0x0000000000017941 */ /* 0x000fea0003800000 */
.L_x_198:
        /* <DEDUP_REMOVED lines=12> */
.L_x_201:
[----:B------:R-:W-:Y:S05]  /*13570*/  BSYNC B1 ;  /* 0x0000000000017941 */ /* 0x000fea0003800000 */
.L_x_200:
        /* <DEDUP_REMOVED lines=12> */
.L_x_203:
[----:B------:R-:W-:Y:S05]  /*13640*/  BSYNC B1 ;  /* 0x0000000000017941 */ /* 0x000fea0003800000 */
.L_x_202:
        /* <DEDUP_REMOVED lines=12> */
.L_x_205:
[----:B------:R-:W-:Y:S05]  /*13710*/  BSYNC B1 ;  /* 0x0000000000017941 */ /* 0x000fea0003800000 */
.L_x_204:
        /* <DEDUP_REMOVED lines=12> */
.L_x_207:
[----:B------:R-:W-:Y:S05]  /*137e0*/  BSYNC B1 ;  /* 0x0000000000017941 */ /* 0x000fea0003800000 */
.L_x_206:
        /* <DEDUP_REMOVED lines=12> */
.L_x_209:
[----:B------:R-:W-:Y:S05]  /*138b0*/  BSYNC B1 ;  /* 0x0000000000017941 */ /* 0x000fea0003800000 */
.L_x_208:
        /* <DEDUP_REMOVED lines=12> */
.L_x_211:
[----:B------:R-:W-:Y:S05]  /*13980*/  BSYNC B1 ;  /* 0x0000000000017941 */ /* 0x000fea0003800000 */
.L_x_210:
        /* <DEDUP_REMOVED lines=12> */
.L_x_213:
[----:B------:R-:W-:Y:S05]  /*13a50*/  BSYNC B1 ;  /* 0x0000000000017941 */ /* 0x000fea0003800000 */
.L_x_212:
        /* <DEDUP_REMOVED lines=12> */
.L_x_215:
[----:B------:R-:W-:Y:S05]  /*13b20*/  BSYNC B1 ;  /* 0x0000000000017941 */ /* 0x000fea0003800000 */
.L_x_214:
        /* <DEDUP_REMOVED lines=12> */
.L_x_217:
[----:B------:R-:W-:Y:S05]  /*13bf0*/  BSYNC B1 ;  /* 0x0000000000017941 */ /* 0x000fea0003800000 */
.L_x_216:
        /* <DEDUP_REMOVED lines=12> */
.L_x_219:
[----:B------:R-:W-:Y:S05]  /*13cc0*/  BSYNC B1 ;  /* 0x0000000000017941 */ /* 0x000fea0003800000 */
.L_x_218:
        /* <DEDUP_REMOVED lines=12> */
.L_x_221:
[----:B------:R-:W-:Y:S05]  /*13d90*/  BSYNC B1 ;  /* 0x0000000000017941 */ /* 0x000fea0003800000 */
.L_x_220:
        /* <DEDUP_REMOVED lines=12> */
.L_x_223:
[----:B------:R-:W-:Y:S05]  /*13e60*/  BSYNC B1 ;  /* 0x0000000000017941 */ /* 0x000fea0003800000 */
.L_x_222:
        /* <DEDUP_REMOVED lines=12> */
.L_x_225:
[----:B------:R-:W-:Y:S05]  /*13f30*/  BSYNC B1 ;  /* 0x0000000000017941 */ /* 0x000fea0003800000 */
.L_x_224:
        /* <DEDUP_REMOVED lines=12> */
.L_x_227:
[----:B------:R-:W-:Y:S05]  /*14000*/  BSYNC B1 ;  /* 0x0000000000017941 */ /* 0x000fea0003800000 */
.L_x_226:
        /* <DEDUP_REMOVED lines=12> */
.L_x_229:
[----:B------:R-:W-:Y:S05]  /*140d0*/  BSYNC B1 ;  /* 0x0000000000017941 */ /* 0x000fea0003800000 */
.L_x_228:
        /* <DEDUP_REMOVED lines=12> */
.L_x_231:
[----:B------:R-:W-:Y:S05]  /*141a0*/  BSYNC B1 ;  /* 0x0000000000017941 */ /* 0x000fea0003800000 */
.L_x_230:
        /* <DEDUP_REMOVED lines=12> */
.L_x_233:
[----:B------:R-:W-:Y:S05]  /*14270*/  BSYNC B1 ;  /* 0x0000000000017941 */ /* 0x000fea0003800000 */
.L_x_232:
        /* <DEDUP_REMOVED lines=12> */
.L_x_235:
[----:B------:R-:W-:Y:S05]  /*14340*/  BSYNC B1 ;  /* 0x0000000000017941 */ /* 0x000fea0003800000 */
.L_x_234:
        /* <DEDUP_REMOVED lines=12> */
.L_x_237:
[----:B------:R-:W-:Y:S05]  /*14410*/  BSYNC B1 ;  /* 0x0000000000017941 */ /* 0x000fea0003800000 */
.L_x_236:
        /* <DEDUP_REMOVED lines=12> */
.L_x_239:
[----:B------:R-:W-:Y:S05]  /*144e0*/  BSYNC B1 ;  /* 0x0000000000017941 */ /* 0x000fea0003800000 */
.L_x_238:
        /* <DEDUP_REMOVED lines=12> */
.L_x_241:
[----:B------:R-:W-:Y:S05]  /*145b0*/  BSYNC B1 ;  /* 0x0000000000017941 */ /* 0x000fea0003800000 */
.L_x_240:
        /* <DEDUP_REMOVED lines=12> */
.L_x_243:
[----:B------:R-:W-:Y:S05]  /*14680*/  BSYNC B1 ;  /* 0x0000000000017941 */ /* 0x000fea0003800000 */
.L_x_242:
        /* <DEDUP_REMOVED lines=12> */
.L_x_245:
[----:B------:R-:W-:Y:S05]  /*14750*/  BSYNC B1 ;  /* 0x0000000000017941 */ /* 0x000fea0003800000 */
.L_x_244:
        /* <DEDUP_REMOVED lines=12> */
.L_x_247:
[----:B------:R-:W-:Y:S05]  /*14820*/  BSYNC B1 ;  /* 0x0000000000017941 */ /* 0x000fea0003800000 */
.L_x_246:
[----:B0-----:R-:W2:Y:S01]  /*14830*/  LDL.LU R7, [R1+0x200] ;  /* 0x0002000001077983 */ /* 0x001ea20000300800 */
[----:B-----5:R-:W-:Y:S01]  /*14840*/  LOP3.LUT R6, R6, 0xff, RZ, 0xc0, !PT ;  /* 0x000000ff06067812 */ /* 0x020fe200078ec0ff */
[----:B------:R-:W-:Y:S01]  /*14850*/  BSSY B1, `(.L_x_248) ;  /* 0x000000b000017945 */ /* 0x000fe20003800000 */
[----:B------:R-:W-:Y:S02]  /*14860*/  ISETP.LT.OR P2, PT, R0, 0xd2, !P1 ;  /* 0x000000d20000780c */ /* 0x000fe40004f41670 */
[----:B------:R-:W-:-:S05]  /*14870*/  F2FP.F16.E4M3.UNPACK_B R6, R6 ;  /* 0x00000006ff06723e */ /* 0x000fca00020006ff */
[----:B------:R-:W-:-:S05]  /*14880*/  HADD2.F32 R6, -RZ, R6.H0_H0 ;  /* 0x20000006ff067230 */ /* 0x000fca0000004100 */
[----:B------:R-:W-:-:S04]  /*14890*/  FMUL R6, R6, UR23 ;  /* 0x0000001706067c20 */ /* 0x000fc80008400000 */
[----:B--2---:R-:W-:-:S05]  /*148a0*/  FFMA R6, R7, UR22, R6 ;  /* 0x0000001607067c23 */ /* 0x004fca0008000006 */
[----:B------:R-:W-:Y:S02]  /*148b0*/  F2FP.SATFINITE.E4M3.F32.PACK_AB_MERGE_C R7, RZ, R6, RZ ;  /* 0x00000006ff07723e */ /* 0x000fe400048070ff */
[----:B------:R-:W-:-:S03]  /*148c0*/  PRMT R6, RZ, 0x7610, R6 ;  /* 0x00007610ff067816 */ /* 0x000fc60000000006 */
[----:B------:R0:W-:Y:S01]  /*148d0*/  @!P3 STG.E.U8 desc[UR20][R24.64+0xd0], R7 ;  /* 0x0000d0071800b986 */ /* 0x0001e2000c101114 */
[----:B------:R-:W-:Y:S05]  /*148e0*/  @P2 BRA `(.L_x_249) ;  /* 0x0000000000042947 */ /* 0x000fea0003800000 */
[----:B------:R2:W5:Y:S02]  /*148f0*/  LDG.E.U8 R6, desc[UR20][R4.64+0xd1] ;  /* 0x0000d11404067981 */ /* 0x000564000c1e1100 */
.L_x_249:
[----:B------:R-:W-:Y:S05]  /*14900*/  BSYNC B1 ;  /* 0x0000000000017941 */ /* 0x000fea0003800000 */
.L_x_248:
[----:B0-----:R-:W3:Y:S01]  /*14910*/  LDL.LU R7, [R1+0x204] ;  /* 0x0002040001077983 */ /* 0x001ee20000300800 */
[----:B-----5:R-:W-:Y:S01]  /*14920*/  LOP3.LUT R6, R6, 0xff, RZ, 0xc0, !PT ;  /* 0x000000ff06067812 */ /* 0x020fe200078ec0ff */
[----:B------:R-:W-:Y:S01]  /*14930*/  BSSY B1, `(.L_x_250) ;  /* 0x000000b000017945 */ /* 0x000fe20003800000 */
[----:B------:R-:W-:Y:S02]  /*14940*/  ISETP.LT.OR P3, PT, R0, 0xd9, !P0 ;  /* 0x000000d90000780c */ /* 0x000fe40004761670 */
[----:B------:R-:W-:-:S05]  /*14950*/  F2FP.F16.E4M3.UNPACK_B R6, R6 ;  /* 0x00000006ff06723e */ /* 0x000fca00020006ff */
[----:B------:R-:W-:-:S05]  /*14960*/  HADD2.F32 R6, -RZ, R6.H0_H0 ;  /* 0x20000006ff067230 */ /* 0x000fca0000004100 */
[----:B------:R-:W-:-:S04]  /*14970*/  FMUL R6, R6, UR23 ;  /* 0x0000001706067c20 */ /* 0x000fc80008400000 */
[----:B---3--:R-:W-:-:S05]  /*14980*/  FFMA R6, R7, UR22, R6 ;  /* 0x0000001607067c23 */ /* 0x008fca0008000006 */
[----:B------:R-:W-:Y:S02]  /*14990*/  F2FP.SATFINITE.E4M3.F32.PACK_AB_MERGE_C R7, RZ, R6, RZ ;  /* 0x00000006ff07723e */ /* 0x000fe400048070ff */
[----:B------:R-:W-:-:S03]  /*149a0*/  PRMT R6, RZ, 0x7610, R6 ;  /* 0x00007610ff067816 */ /* 0x000fc60000000006 */
[----:B------:R0:W-:Y:S01]  /*149b0*/  @!P2 STG.E.U8 desc[UR20][R24.64+0xd1], R7 ;  /* 0x0000d1071800a986 */ /* 0x0001e2000c101114 */
[----:B------:R-:W-:Y:S05]  /*149c0*/  @P3 BRA `(.L_x_251) ;  /* 0x0000000000043947 */ /* 0x000fea0003800000 */
[----:B------:R3:W5:Y:S02]  /*149d0*/  LDG.E.U8 R6, desc[UR20][R30.64+0xd8] ;  /* 0x0000d8141e067981 */ /* 0x000764000c1e1100 */
.L_x_251:
[----:B------:R-:W-:Y:S05]  /*149e0*/  BSYNC B1 ;  /* 0x0000000000017941 */ /* 0x000fea0003800000 */
.L_x_250:
        /* <DEDUP_REMOVED lines=13> */
.L_x_253:
[----:B------:R-:W-:Y:S05]  /*14ac0*/  BSYNC B1 ;  /* 0x0000000000017941 */ /* 0x000fea0003800000 */
.L_x_252:
        /* <DEDUP_REMOVED lines=13> */
.L_x_255:
[----:B------:R-:W-:Y:S05]  /*14ba0*/  BSYNC B1 ;  /* 0x0000000000017941 */ /* 0x000fea0003800000 */
.L_x_254:
        /* <DEDUP_REMOVED lines=13> */
.L_x_257:
[----:B------:R-:W-:Y:S05]  /*14c80*/  BSYNC B1 ;  /* 0x0000000000017941 */ /* 0x000fea0003800000 */
.L_x_256:
        /* <DEDUP_REMOVED lines=13> */
.L_x_259:
[----:B------:R-:W-:Y:S05]  /*14d60*/  BSYNC B1 ;  /* 0x0000000000017941 */ /* 0x000fea0003800000 */
.L_x_258:
        /* <DEDUP_REMOVED lines=13> */
.L_x_261:
[----:B------:R-:W-:Y:S05]  /*14e40*/  BSYNC B1 ;  /* 0x0000000000017941 */ /* 0x000fea0003800000 */
.L_x_260:
        /* <DEDUP_REMOVED lines=13> */
.L_x_263:
[----:B------:R-:W-:Y:S05]  /*14f20*/  BSYNC B1 ;  /* 0x0000000000017941 */ /* 0x000fea0003800000 */
.L_x_262:
        /* <DEDUP_REMOVED lines=13> */
.L_x_265:
[----:B------:R-:W-:Y:S05]  /*15000*/  BSYNC B1 ;  /* 0x0000000000017941 */ /* 0x000fea0003800000 */
.L_x_264:
        /* <DEDUP_REMOVED lines=13> */
.L_x_267:
[----:B------:R-:W-:Y:S05]  /*150e0*/  BSYNC B1 ;  /* 0x0000000000017941 */ /* 0x000fea0003800000 */
.L_x_266:
        /* <DEDUP_REMOVED lines=13> */
.L_x_269:
[----:B------:R-:W-:Y:S05]  /*151c0*/  BSYNC B1 ;  /* 0x0000000000017941 */ /* 0x000fea0003800000 */
.L_x_268:
        /* <DEDUP_REMOVED lines=13> */
.L_x_271:
[----:B------:R-:W-:Y:S05]  /*152a0*/  BSYNC B1 ;  /* 0x0000000000017941 */ /* 0x000fea0003800000 */
.L_x_270:
        /* <DEDUP_REMOVED lines=13> */
.L_x_273:
[----:B------:R-:W-:Y:S05]  /*15380*/  BSYNC B1 ;  /* 0x0000000000017941 */ /* 0x000fea0003800000 */
.L_x_272:
        /* <DEDUP_REMOVED lines=13> */
.L_x_275:
[----:B------:R-:W-:Y:S05]  /*15460*/  BSYNC B1 ;  /* 0x0000000000017941 */ /* 0x000fea0003800000 */
.L_x_274:
        /* <DEDUP_REMOVED lines=13> */
.L_x_277:
[----:B------:R-:W-:Y:S05]  /*15540*/  BSYNC B1 ;  /* 0x0000000000017941 */ /* 0x000fea0003800000 */
.L_x_276:
        /* <DEDUP_REMOVED lines=13> */
.L_x_279:
[----:B------:R-:W-:Y:S05]  /*15620*/  BSYNC B1 ;  /* 0x0000000000017941 */ /* 0x000fea0003800000 */
.L_x_278:
        /* <DEDUP_REMOVED lines=13> */
.L_x_281:
[----:B------:R-:W-:Y:S05]  /*15700*/  BSYNC B1 ;  /* 0x0000000000017941 */ /* 0x000fea0003800000 */
.L_x_280:
        /* <DEDUP_REMOVED lines=13> */
.L_x_283:
[----:B------:R-:W-:Y:S05]  /*157e0*/  BSYNC B1 ;  /* 0x0000000000017941 */ /* 0x000fea0003800000 */
.L_x_282:
        /* <DEDUP_REMOVED lines=13> */
.L_x_285:
[----:B------:R-:W-:Y:S05]  /*158c0*/  BSYNC B1 ;  /* 0x0000000000017941 */ /* 0x000fea0003800000 */
.L_x_284:
        /* <DEDUP_REMOVED lines=13> */
.L_x_287:
[----:B------:R-:W-:Y:S05]  /*159a0*/  BSYNC B1 ;  /* 0x0000000000017941 */ /* 0x000fea0003800000 */
.L_x_286:
[----:B0-----:R-:W2:Y:S01]  /*159b0*/  LDL.LU R3, [R1+0x250] ;  /* 0x0002500001037983 */ /* 0x001ea20000300800 */
[----:B-----5:R-:W-:Y:S01]  /*159c0*/  LOP3.LUT R6, R6, 0xff, RZ, 0xc0, !PT ;  /* 0x000000ff06067812 */ /* 0x020fe200078ec0ff */
[----:B------:R-:W-:Y:S01]  /*159d0*/  BSSY B1, `(.L_x_288) ;  /* 0x000000b000017945 */ /* 0x000fe20003800000 */
[----:B------:R-:W-:Y:S02]  /*159e0*/  ISETP.LT.OR P1, PT, R0, 0xfa, !P1 ;  /* 0x000000fa0000780c */ /* 0x000fe40004f21670 */
[----:B------:R-:W-:Y:S02]  /*159f0*/  F2FP.F16.E4M3.UNPACK_B R6, R6 ;  /* 0x00000006ff06723e */ /* 0x000fe400020006ff */
[----:B------:R-:W-:-:S03]  /*15a00*/  PRMT R2, RZ, 0x7610, R2 ;  /* 0x00007610ff027816 */ /* 0x000fc60000000002 */
[----:B------:R-:W-:-:S05]  /*15a10*/  HADD2.F32 R6, -RZ, R6.H0_H0 ;  /* 0x20000006ff067230 */ /* 0x000fca0000004100 */
[----:B------:R-:W-:-:S04]  /*15a20*/  FMUL R6, R6, UR23 ;  /* 0x0000001706067c20 */ /* 0x000fc80008400000 */
[----:B--2---:R-:W-:-:S05]  /*15a30*/  FFMA R6, R3, UR22, R6 ;  /* 0x0000001603067c23 */ /* 0x004fca0008000006 */
[----:B------:R-:W-:-:S05]  /*15a40*/  F2FP.SATFINITE.E4M3.F32.PACK_AB_MERGE_C R3, RZ, R6, RZ ;  /* 0x00000006ff03723e */ /* 0x000fca00048070ff */
[----:B------:R0:W-:Y:S01]  /*15a50*/  @!P2 STG.E.U8 desc[UR20][R24.64+0xf8], R3 ;  /* 0x0000f8031800a986 */ /* 0x0001e2000c101114 */
[----:B------:R-:W-:Y:S05]  /*15a60*/  @P1 BRA `(.L_x_289) ;  /* 0x0000000000041947 */ /* 0x000fea0003800000 */
[----:B------:R2:W5:Y:S02]  /*15a70*/  LDG.E.U8 R2, desc[UR20][R4.64+0xf9] ;  /* 0x0000f91404027981 */ /* 0x000564000c1e1100 */
.L_x_289:
[----:B------:R-:W-:Y:S05]  /*15a80*/  BSYNC B1 ;  /* 0x0000000000017941 */ /* 0x000fea0003800000 */
.L_x_288:
[----:B------:R-:W2:Y:S01]  /*15a90*/  LDL.LU R7, [R1+0x254] ;  /* 0x0002540001077983 */ /* 0x000ea20000300800 */
[----:B-----5:R-:W-:Y:S01]  /*15aa0*/  LOP3.LUT R2, R2, 0xff, RZ, 0xc0, !PT ;  /* 0x000000ff02027812 */ /* 0x020fe200078ec0ff */
[----:B------:R-:W-:Y:S01]  /*15ab0*/  BSSY B1, `(.L_x_290) ;  /* 0x0000013000017945 */ /* 0x000fe20003800000 */
[----:B--234-:R-:W-:Y:S02]  /*15ac0*/  IADD3 R5, P0, R33, 0x80, RZ ;  /* 0x0000008021057810 */ /* 0x01cfe40007f1e0ff */
[----:B------:R-:W-:-:S03]  /*15ad0*/  F2FP.F16.E4M3.UNPACK_B R2, R2 ;  /* 0x00000002ff02723e */ /* 0x000fc600020006ff */
[----:B0-----:R-:W-:Y:S01]  /*15ae0*/  IMAD.X R3, RZ, RZ, R35, P0 ;  /* 0x000000ffff037224 */ /* 0x001fe200000e0623 */
[----:B------:R-:W-:Y:S01]  /*15af0*/  ISETP.GE.AND P0, PT, R32, 0x81, PT ;  /* 0x000000812000780c */ /* 0x000fe20003f06270 */
[----:B------:R-:W-:Y:S02]  /*15b00*/  HADD2.F32 R2, -RZ, R2.H0_H0 ;  /* 0x20000002ff027230 */ /* 0x000fe40000004100 */
[----:B------:R-:W-:Y:S01]  /*15b10*/  IMAD R6, R3, UR6, RZ ;  /* 0x0000000603067c24 */ /* 0x000fe2000f8e02ff */
[----:B------:R-:W-:Y:S02]  /*15b20*/  ISETP.LT.OR P3, PT, R0, 0x1, !P0 ;  /* 0x000000010000780c */ /* 0x000fe40004761670 */
[----:B------:R-:W-:Y:S01]  /*15b30*/  FMUL R4, R2, UR23 ;  /* 0x0000001702047c20 */ /* 0x000fe20008400000 */
[----:B------:R-:W-:-:S04]  /*15b40*/  IMAD.WIDE.U32 R2, R5, UR6, R36 ;  /* 0x0000000605027c25 */ /* 0x000fc8000f8e0024 */
[----:B------:R-:W-:Y:S01]  /*15b50*/  IMAD R5, R5, UR7, R6 ;  /* 0x0000000705057c24 */ /* 0x000fe2000f8e0206 */
[----:B------:R-:W-:-:S04]  /*15b60*/  IADD3 R2, P2, R2, UR10, RZ ;  /* 0x0000000a02027c10 */ /* 0x000fc8000ff5e0ff */
[----:B------:R-:W-:Y:S01]  /*15b70*/  IADD3.X R3, R3, UR11, R5, P2, !PT ;  /* 0x0000000b03037c10 */ /* 0x000fe200097fe405 */
[----:B------:R-:W-:-:S05]  /*15b80*/  FFMA R4, R7, UR22, R4 ;  /* 0x0000001607047c23 */ /* 0x000fca0008000004 */
[----:B------:R-:W-:Y:S02]  /*15b90*/  F2FP.SATFINITE.E4M3.F32.PACK_AB_MERGE_C R7, RZ, R4, RZ ;  /* 0x00000004ff07723e */ /* 0x000fe400048070ff */
[----:B------:R-:W-:-:S03]  /*15ba0*/  PRMT R4, RZ, 0x7610, R4 ;  /* 0x00007610ff047816 */ /* 0x000fc60000000004 */
[----:B------:R0:W-:Y:S01]  /*15bb0*/  @!P1 STG.E.U8 desc[UR20][R24.64+0xf9], R7 ;  /* 0x0000f90718009986 */ /* 0x0001e2000c101114 */
[----:B------:R-:W-:Y:S05]  /*15bc0*/  @P3 BRA `(.L_x_291) ;  /* 0x0000000000043947 */ /* 0x000fea0003800000 */
[----:B------:R2:W5:Y:S02]  /*15bd0*/  LDG.E.U8 R4, desc[UR20][R2.64] ;  /* 0x0000001402047981 */ /* 0x000564000c1e1100 */
.L_x_291:
[----:B------:R-:W-:Y:S05]  /*15be0*/  BSYNC B1 ;  /* 0x0000000000017941 */ /* 0x000fea0003800000 */
.L_x_290:
[----:B------:R-:W3:Y:S01]  /*15bf0*/  LDL.LU R5, [R1+0x258] ;  /* 0x0002580001057983 */ /* 0x000ee20000300800 */
        /* <DEDUP_REMOVED lines=12> */
.L_x_293:
[----:B------:R-:W-:Y:S05]  /*15cc0*/  BSYNC B1 ;  /* 0x0000000000017941 */ /* 0x000fea0003800000 */
.L_x_292:
[----:B---3--:R-:W3:Y:S01]  /*15cd0*/  LDL.LU R5, [R1+0x25c] ;  /* 0x00025c0001057983 */ /* 0x008ee20000300800 */
[----:B-----5:R-:W-:Y:S01]  /*15ce0*/  LOP3.LUT R4, R4, 0xff, RZ, 0xc0, !PT ;  /* 0x000000ff04047812 */ /* 0x020fe200078ec0ff */
[----:B------:R-:W-:Y:S01]  /*15cf0*/  BSSY B1, `(.L_x_294) ;  /* 0x0000013000017945 */ /* 0x000fe20003800000 */
[----:B------:R-:W-:Y:S02]  /*15d00*/  IADD3 R33, P1, R33, 0x88, RZ ;  /* 0x0000008821217810 */ /* 0x000fe40007f3e0ff */
[----:B------:R-:W-:Y:S02]  /*15d10*/  F2FP.F16.E4M3.UNPACK_B R4, R4 ;  /* 0x00000004ff04723e */ /* 0x000fe400020006ff */
[----:B------:R-:W-:Y:S01]  /*15d20*/  PRMT R6, RZ, 0x7610, R6 ;  /* 0x00007610ff067816 */ /* 0x000fe20000000006 */
[----:B------:R-:W-:Y:S01]  /*15d30*/  IMAD.X R34, RZ, RZ, R35, P1 ;  /* 0x000000ffff227224 */ /* 0x000fe200008e0623 */
[----:B------:R-:W-:Y:S01]  /*15d40*/  ISETP.GE.AND P1, PT, R32, 0x89, PT ;  /* 0x000000892000780c */ /* 0x000fe20003f26270 */
[----:B------:R-:W-:-:S02]  /*15d50*/  HADD2.F32 R4, -RZ, R4.H0_H0 ;  /* 0x20000004ff047230 */ /* 0x000fc40000004100 */
[----:B------:R-:W-:Y:S01]  /*15d60*/  IMAD R34, R34, UR6, RZ ;  /* 0x0000000622227c24 */ /* 0x000fe2000f8e02ff */
[----:B------:R-:W-:Y:S01]  /*15d70*/  ISETP.LT.OR P5, PT, R0, 0x1, !P1 ;  /* 0x000000010000780c */ /* 0x000fe20004fa1670 */
[----:B------:R-:W-:-:S04]  /*15d80*/  IMAD.WIDE.U32 R36, R33, UR6, R36 ;  /* 0x0000000621247c25 */ /* 0x000fc8000f8e0024 */
[----:B------:R-:W-:Y:S01]  /*15d90*/  FMUL R4, R4, UR23 ;  /* 0x0000001704047c20 */ /* 0x000fe20008400000 */
[----:B------:R-:W-:-:S03]  /*15da0*/  IMAD R33, R33, UR7, R34 ;  /* 0x0000000721217c24 */ /* 0x000fc6000f8e0222 */
[----:B---3--:R-:W-:Y:S01]  /*15db0*/  FFMA R5, R5, UR22, R4 ;  /* 0x0000001605057c23 */ /* 0x008fe20008000004 */
[----:B------:R-:W-:-:S04]  /*15dc0*/  IADD3 R4, P3, R36, UR10, RZ ;  /* 0x0000000a24047c10 */ /* 0x000fc8000ff7e0ff */
[----:B0-----:R-:W-:Y:S02]  /*15dd0*/  F2FP.SATFINITE.E4M3.F32.PACK_AB_MERGE_C R7, RZ, R5, RZ ;  /* 0x00000005ff07723e */ /* 0x001fe400048070ff */
[----:B------:R-:W-:-:S03]  /*15de0*/  IADD3.X R5, R37, UR11, R33, P3, !PT ;  /* 0x0000000b25057c10 */ /* 0x000fc60009ffe421 */
[----:B------:R0:W-:Y:S01]  /*15df0*/  @!P2 STG.E.U8 desc[UR20][R28.64+0x1], R7 ;  /* 0x000001071c00a986 */ /* 0x0001e2000c101114 */
[----:B------:R-:W-:Y:S05]  /*15e00*/  @P5 BRA `(.L_x_295) ;  /* 0x0000000000045947 */ /* 0x000fea0003800000 */
[----:B------:R3:W5:Y:S02]  /*15e10*/  LDG.E.U8 R6, desc[UR20][R4.64] ;  /* 0x0000001404067981 */ /* 0x000764000c1e1100 */
.L_x_295:
[----:B------:R-:W-:Y:S05]  /*15e20*/  BSYNC B1 ;  /* 0x0000000000017941 */ /* 0x000fea0003800000 */
.L_x_294:
        /* <DEDUP_REMOVED lines=13> */
.L_x_297:
[----:B------:R-:W-:Y:S05]  /*15f00*/  BSYNC B1 ;  /* 0x0000000000017941 */ /* 0x000fea0003800000 */
.L_x_296:
        /* <DEDUP_REMOVED lines=13> */
.L_x_299:
[----:B------:R-:W-:Y:S05]  /*15fe0*/  BSYNC B1 ;  /* 0x0000000000017941 */ /* 0x000fea0003800000 */
.L_x_298:
        /* <DEDUP_REMOVED lines=13> */
.L_x_301:
[----:B------:R-:W-:Y:S05]  /*160c0*/  BSYNC B1 ;  /* 0x0000000000017941 */ /* 0x000fea0003800000 */
.L_x_300:
        /* <DEDUP_REMOVED lines=13> */
.L_x_303:
[----:B------:R-:W-:Y:S05]  /*161a0*/  BSYNC B1 ;  /* 0x0000000000017941 */ /* 0x000fea0003800000 */
.L_x_302:
        /* <DEDUP_REMOVED lines=13> */
.L_x_305:
[----:B------:R-:W-:Y:S05]  /*16280*/  BSYNC B1 ;  /* 0x0000000000017941 */ /* 0x000fea0003800000 */
.L_x_304:
        /* <DEDUP_REMOVED lines=13> */
.L_x_307:
[----:B------:R-:W-:Y:S05]  /*16360*/  BSYNC B1 ;  /* 0x0000000000017941 */ /* 0x000fea0003800000 */
.L_x_306:
        /* <DEDUP_REMOVED lines=13> */
.L_x_309:
[----:B------:R-:W-:Y:S05]  /*16440*/  BSYNC B1 ;  /* 0x0000000000017941 */ /* 0x000fea0003800000 */
.L_x_308:
        /* <DEDUP_REMOVED lines=13> */
.L_x_311:
[----:B------:R-:W-:Y:S05]  /*16520*/  BSYNC B1 ;  /* 0x0000000000017941 */ /* 0x000fea0003800000 */
.L_x_310:
        /* <DEDUP_REMOVED lines=13> */
.L_x_313:
[----:B------:R-:W-:Y:S05]  /*16600*/  BSYNC B1 ;  /* 0x0000000000017941 */ /* 0x000fea0003800000 */
.L_x_312:
        /* <DEDUP_REMOVED lines=13> */
.L_x_315:
[----:B------:R-:W-:Y:S05]  /*166e0*/  BSYNC B1 ;  /* 0x0000000000017941 */ /* 0x000fea0003800000 */
.L_x_314:
        /* <DEDUP_REMOVED lines=13> */
.L_x_317:
[----:B------:R-:W-:Y:S05]  /*167c0*/  BSYNC B1 ;  /* 0x0000000000017941 */ /* 0x000fea0003800000 */
.L_x_316:
        /* <DEDUP_REMOVED lines=13> */
.L_x_319:
[----:B------:R-:W-:Y:S05]  /*168a0*/  BSYNC B1 ;  /* 0x0000000000017941 */ /* 0x000fea0003800000 */
.L_x_318:
        /* <DEDUP_REMOVED lines=13> */
.L_x_321:
[----:B------:R-:W-:Y:S05]  /*16980*/  BSYNC B1 ;  /* 0x0000000000017941 */ /* 0x000fea0003800000 */
.L_x_320:
        /* <DEDUP_REMOVED lines=13> */
.L_x_323:
[----:B------:R-:W-:Y:S05]  /*16a60*/  BSYNC B1 ;  /* 0x0000000000017941 */ /* 0x000fea0003800000 */
.L_x_322:
        /* <DEDUP_REMOVED lines=13> */
.L_x_325:
[----:B------:R-:W-:Y:S05]  /*16b40*/  BSYNC B1 ;  /* 0x0000000000017941 */ /* 0x000fea0003800000 */
.L_x_324:
        /* <DEDUP_REMOVED lines=13> */
.L_x_327:
[----:B------:R-:W-:Y:S05]  /*16c20*/  BSYNC B1 ;  /* 0x0000000000017941 */ /* 0x000fea0003800000 */
.L_x_326:
        /* <DEDUP_REMOVED lines=13> */
.L_x_329:
[----:B------:R-:W-:Y:S05]  /*16d00*/  BSYNC B1 ;  /* 0x0000000000017941 */ /* 0x000fea0003800000 */
.L_x_328:
        /* <DEDUP_REMOVED lines=13> */
.L_x_331:
[----:B------:R-:W-:Y:S05]  /*16de0*/  BSYNC B1 ;  /* 0x0000000000017941 */ /* 0x000fea0003800000 */
.L_x_330:
        /* <DEDUP_REMOVED lines=13> */
.L_x_333:
[----:B------:R-:W-:Y:S05]  /*16ec0*/  BSYNC B1 ;  /* 0x0000000000017941 */ /* 0x000fea0003800000 */
.L_x_332:
        /* <DEDUP_REMOVED lines=13> */
.L_x_335:
[----:B------:R-:W-:Y:S05]  /*16fa0*/  BSYNC B1 ;  /* 0x0000000000017941 */ /* 0x000fea0003800000 */
.L_x_334:
        /* <DEDUP_REMOVED lines=13> */
.L_x_337:
[----:B------:R-:W-:Y:S05]  /*17080*/  BSYNC B1 ;  /* 0x0000000000017941 */ /* 0x000fea0003800000 */
.L_x_336:
        /* <DEDUP_REMOVED lines=13> */
.L_x_339:
[----:B------:R-:W-:Y:S05]  /*17160*/  BSYNC B1 ;  /* 0x0000000000017941 */ /* 0x000fea0003800000 */
.L_x_338:
        /* <DEDUP_REMOVED lines=13> */
.L_x_341:
[----:B------:R-:W-:Y:S05]  /*17240*/  BSYNC B1 ;  /* 0x0000000000017941 */ /* 0x000fea0003800000 */
.L_x_340:
        /* <DEDUP_REMOVED lines=13> */
.L_x_343:
[----:B------:R-:W-:Y:S05]  /*17320*/  BSYNC B1 ;  /* 0x0000000000017941 */ /* 0x000fea0003800000 */
.L_x_342:
        /* <DEDUP_REMOVED lines=13> */
.L_x_345:
[----:B------:R-:W-:Y:S05]  /*17400*/  BSYNC B1 ;  /* 0x0000000000017941 */ /* 0x000fea0003800000 */
.L_x_344:
        /* <DEDUP_REMOVED lines=13> */
.L_x_347:
[----:B------:R-:W-:Y:S05]  /*174e0*/  BSYNC B1 ;  /* 0x0000000000017941 */ /* 0x000fea0003800000 */
.L_x_346:
        /* <DEDUP_REMOVED lines=13> */
.L_x_349:
[----:B------:R-:W-:Y:S05]  /*175c0*/  BSYNC B1 ;  /* 0x0000000000017941 */ /* 0x000fea0003800000 */
.L_x_348:
        /* <DEDUP_REMOVED lines=13> */
.L_x_351:
[----:B------:R-:W-:Y:S05]  /*176a0*/  BSYNC B1 ;  /* 0x0000000000017941 */ /* 0x000fea0003800000 */
.L_x_350:
        /* <DEDUP_REMOVED lines=13> */
.L_x_353:
[----:B------:R-:W-:Y:S05]  /*17780*/  BSYNC B1 ;  /* 0x0000000000017941 */ /* 0x000fea0003800000 */
.L_x_352:
        /* <DEDUP_REMOVED lines=13> */
.L_x_355:
[----:B------:R-:W-:Y:S05]  /*17860*/  BSYNC B1 ;  /* 0x0000000000017941 */ /* 0x000fea0003800000 */
.L_x_354:
        /* <DEDUP_REMOVED lines=13> */
.L_x_357:
[----:B------:R-:W-:Y:S05]  /*17940*/  BSYNC B1 ;  /* 0x0000000000017941 */ /* 0x000fea0003800000 */
.L_x_356:
        /* <DEDUP_REMOVED lines=13> */
.L_x_359:
[----:B------:R-:W-:Y:S05]  /*17a20*/  BSYNC B1 ;  /* 0x0000000000017941 */ /* 0x000fea0003800000 */
.L_x_358:
        /* <DEDUP_REMOVED lines=13> */
.L_x_361:
[----:B------:R-:W-:Y:S05]  /*17b00*/  BSYNC B1 ;  /* 0x0000000000017941 */ /* 0x000fea0003800000 */
.L_x_360:
        /* <DEDUP_REMOVED lines=13> */
.L_x_363:
[----:B------:R-:W-:Y:S05]  /*17be0*/  BSYNC B1 ;  /* 0x0000000000017941 */ /* 0x000fea0003800000 */
.L_x_362:
        /* <DEDUP_REMOVED lines=13> */
.L_x_365:
[----:B------:R-:W-:Y:S05]  /*17cc0*/  BSYNC B1 ;  /* 0x0000000000017941 */ /* 0x000fea0003800000 */
.L_x_364:
        /* <DEDUP_REMOVED lines=13> */
.L_x_367:
[----:B------:R-:W-:Y:S05]  /*17da0*/  BSYNC B1 ;  /* 0x0000000000017941 */ /* 0x000fea0003800000 */
.L_x_366:
        /* <DEDUP_REMOVED lines=13> */
.L_x_369:
[----:B------:R-:W-:Y:S05]  /*17e80*/  BSYNC B1 ;  /* 0x0000000000017941 */ /* 0x000fea0003800000 */
.L_x_368:
        /* <DEDUP_REMOVED lines=13> */
.L_x_371:
[----:B------:R-:W-:Y:S05]  /*17f60*/  BSYNC B1 ;  /* 0x0000000000017941 */ /* 0x000fea0003800000 */
.L_x_370:
        /* <DEDUP_REMOVED lines=13> */
.L_x_373:
[----:B------:R-:W-:Y:S05]  /*18040*/  BSYNC B1 ;  /* 0x0000000000017941 */ /* 0x000fea0003800000 */
.L_x_372:
        /* <DEDUP_REMOVED lines=13> */
.L_x_375:
[----:B------:R-:W-:Y:S05]  /*18120*/  BSYNC B1 ;  /* 0x0000000000017941 */ /* 0x000fea0003800000 */
.L_x_374:
        /* <DEDUP_REMOVED lines=13> */
.L_x_377:
[----:B------:R-:W-:Y:S05]  /*18200*/  BSYNC B1 ;  /* 0x0000000000017941 */ /* 0x000fea0003800000 */
.L_x_376:
        /* <DEDUP_REMOVED lines=13> */
.L_x_379:
[----:B------:R-:W-:Y:S05]  /*182e0*/  BSYNC B1 ;  /* 0x0000000000017941 */ /* 0x000fea0003800000 */
.L_x_378:
        /* <DEDUP_REMOVED lines=13> */
.L_x_381:
[----:B------:R-:W-:Y:S05]  /*183c0*/  BSYNC B1 ;  /* 0x0000000000017941 */ /* 0x000fea0003800000 */
.L_x_380:
        /* <DEDUP_REMOVED lines=13> */
.L_x_383:
[----:B------:R-:W-:Y:S05]  /*184a0*/  BSYNC B1 ;  /* 0x0000000000017941 */ /* 0x000fea0003800000 */
.L_x_382:
        /* <DEDUP_REMOVED lines=13> */
.L_x_385:
[----:B------:R-:W-:Y:S05]  /*18580*/  BSYNC B1 ;  /* 0x0000000000017941 */ /* 0x000fea0003800000 */
.L_x_384:
        /* <DEDUP_REMOVED lines=13> */
.L_x_387:
[----:B------:R-:W-:Y:S05]  /*18660*/  BSYNC B1 ;  /* 0x0000000000017941 */ /* 0x000fea0003800000 */
.L_x_386:
        /* <DEDUP_REMOVED lines=13> */
.L_x_389:
[----:B------:R-:W-:Y:S05]  /*18740*/  BSYNC B1 ;  /* 0x0000000000017941 */ /* 0x000fea0003800000 */
.L_x_388:
        /* <DEDUP_REMOVED lines=13> */
.L_x_391:
[----:B------:R-:W-:Y:S05]  /*18820*/  BSYNC B1 ;  /* 0x0000000000017941 */ /* 0x000fea0003800000 */
.L_x_390:
        /* <DEDUP_REMOVED lines=13> */
.L_x_393:
[----:B------:R-:W-:Y:S05]  /*18900*/  BSYNC B1 ;  /* 0x0000000000017941 */ /* 0x000fea0003800000 */
.L_x_392:
        /* <DEDUP_REMOVED lines=13> */
.L_x_395:
[----:B------:R-:W-:Y:S05]  /*189e0*/  BSYNC B1 ;  /* 0x0000000000017941 */ /* 0x000fea0003800000 */
.L_x_394:
        /* <DEDUP_REMOVED lines=13> */
.L_x_397:
[----:B------:R-:W-:Y:S05]  /*18ac0*/  BSYNC B1 ;  /* 0x0000000000017941 */ /* 0x000fea0003800000 */
.L_x_396:
        /* <DEDUP_REMOVED lines=13> */
.L_x_399:
[----:B------:R-:W-:Y:S05]  /*18ba0*/  BSYNC B1 ;  /* 0x0000000000017941 */ /* 0x000fea0003800000 */
.L_x_398:
        /* <DEDUP_REMOVED lines=13> */
.L_x_401:
[----:B------:R-:W-:Y:S05]  /*18c80*/  BSYNC B1 ;  /* 0x0000000000017941 */ /* 0x000fea0003800000 */
.L_x_400:
        /* <DEDUP_REMOVED lines=13> */
.L_x_403:
[----:B------:R-:W-:Y:S05]  /*18d60*/  BSYNC B1 ;  /* 0x0000000000017941 */ /* 0x000fea0003800000 */
.L_x_402:
        /* <DEDUP_REMOVED lines=13> */
.L_x_405:
[----:B------:R-:W-:Y:S05]  /*18e40*/  BSYNC B1 ;  /* 0x0000000000017941 */ /* 0x000fea0003800000 */
.L_x_404:
        /* <DEDUP_REMOVED lines=13> */
.L_x_407:
[----:B------:R-:W-:Y:S05]  /*18f20*/  BSYNC B1 ;  /* 0x0000000000017941 */ /* 0x000fea0003800000 */
.L_x_406:
        /* <DEDUP_REMOVED lines=13> */
.L_x_409:
[----:B------:R-:W-:Y:S05]  /*19000*/  BSYNC B1 ;  /* 0x0000000000017941 */ /* 0x000fea0003800000 */
.L_x_408:
        /* <DEDUP_REMOVED lines=13> */
.L_x_411:
[----:B------:R-:W-:Y:S05]  /*190e0*/  BSYNC B1 ;  /* 0x0000000000017941 */ /* 0x000fea0003800000 */
.L_x_410:
        /* <DEDUP_REMOVED lines=13> */
.L_x_413:
[----:B------:R-:W-:Y:S05]  /*191c0*/  BSYNC B1 ;  /* 0x0000000000017941 */ /* 0x000fea0003800000 */
.L_x_412:
        /* <DEDUP_REMOVED lines=13> */
.L_x_415:
[----:B------:R-:W-:Y:S05]  /*192a0*/  BSYNC B1 ;  /* 0x0000000000017941 */ /* 0x000fea0003800000 */
.L_x_414:
        /* <DEDUP_REMOVED lines=13> */
.L_x_417:
[----:B------:R-:W-:Y:S05]  /*19380*/  BSYNC B1 ;  /* 0x0000000000017941 */ /* 0x000fea0003800000 */
.L_x_416:
        /* <DEDUP_REMOVED lines=13> */
.L_x_419:
[----:B------:R-:W-:Y:S05]  /*19460*/  BSYNC B1 ;  /* 0x0000000000017941 */ /* 0x000fea0003800000 */
.L_x_418:
        /* <DEDUP_REMOVED lines=13> */
.L_x_421:
[----:B------:R-:W-:Y:S05]  /*19540*/  BSYNC B1 ;  /* 0x0000000000017941 */ /* 0x000fea0003800000 */
.L_x_420:
        /* <DEDUP_REMOVED lines=13> */
.L_x_423:
[----:B------:R-:W-:Y:S05]  /*19620*/  BSYNC B1 ;  /* 0x0000000000017941 */ /* 0x000fea0003800000 */
.L_x_422:
        /* <DEDUP_REMOVED lines=13> */
.L_x_425:
[----:B------:R-:W-:Y:S05]  /*19700*/  BSYNC B1 ;  /* 0x0000000000017941 */ /* 0x000fea0003800000 */
.L_x_424:
        /* <DEDUP_REMOVED lines=13> */
.L_x_427:
[----:B------:R-:W-:Y:S05]  /*197e0*/  BSYNC B1 ;  /* 0x0000000000017941 */ /* 0x000fea0003800000 */
.L_x_426:
        /* <DEDUP_REMOVED lines=13> */
.L_x_429:
[----:B------:R-:W-:Y:S05]  /*198c0*/  BSYNC B1 ;  /* 0x0000000000017941 */ /* 0x000fea0003800000 */
.L_x_428:
        /* <DEDUP_REMOVED lines=13> */
.L_x_431:
[----:B------:R-:W-:Y:S05]  /*199a0*/  BSYNC B1 ;  /* 0x0000000000017941 */ /* 0x000fea0003800000 */
.L_x_430:
        /* <DEDUP_REMOVED lines=13> */
.L_x_433:
[----:B------:R-:W-:Y:S05]  /*19a80*/  BSYNC B1 ;  /* 0x0000000000017941 */ /* 0x000fea0003800000 */
.L_x_432:
        /* <DEDUP_REMOVED lines=13> */
.L_x_435:
[----:B------:R-:W-:Y:S05]  /*19b60*/  BSYNC B1 ;  /* 0x0000000000017941 */ /* 0x000fea0003800000 */
.L_x_434:
        /* <DEDUP_REMOVED lines=13> */
.L_x_437:
[----:B------:R-:W-:Y:S05]  /*19c40*/  BSYNC B1 ;  /* 0x0000000000017941 */ /* 0x000fea0003800000 */
.L_x_436:
        /* <DEDUP_REMOVED lines=13> */
.L_x_439:
[----:B------:R-:W-:Y:S05]  /*19d20*/  BSYNC B1 ;  /* 0x0000000000017941 */ /* 0x000fea0003800000 */
.L_x_438:
        /* <DEDUP_REMOVED lines=13> */
.L_x_441:
[----:B------:R-:W-:Y:S05]  /*19e00*/  BSYNC B1 ;  /* 0x0000000000017941 */ /* 0x000fea0003800000 */
.L_x_440:
        /* <DEDUP_REMOVED lines=13> */
.L_x_443:
[----:B------:R-:W-:Y:S05]  /*19ee0*/  BSYNC B1 ;  /* 0x0000000000017941 */ /* 0x000fea0003800000 */
.L_x_442:
        /* <DEDUP_REMOVED lines=13> */
.L_x_445:
[----:B------:R-:W-:Y:S05]  /*19fc0*/  BSYNC B1 ;  /* 0x0000000000017941 */ /* 0x000fea0003800000 */
.L_x_444:
        /* <DEDUP_REMOVED lines=13> */
.L_x_447:
[----:B------:R-:W-:Y:S05]  /*1a0a0*/  BSYNC B1 ;  /* 0x0000000000017941 */ /* 0x000fea0003800000 */
.L_x_446:
        /* <DEDUP_REMOVED lines=13> */
.L_x_449:
[----:B------:R-:W-:Y:S05]  /*1a180*/  BSYNC B1 ;  /* 0x0000000000017941 */ /* 0x000fea0003800000 */
.L_x_448:
        /* <DEDUP_REMOVED lines=13> */
.L_x_451:
[----:B------:R-:W-:Y:S05]  /*1a260*/  BSYNC B1 ;  /* 0x0000000000017941 */ /* 0x000fea0003800000 */
.L_x_450:
        /* <DEDUP_REMOVED lines=13> */
.L_x_453:
[----:B------:R-:W-:Y:S05]  /*1a340*/  BSYNC B1 ;  /* 0x0000000000017941 */ /* 0x000fea0003800000 */
.L_x_452:
        /* <DEDUP_REMOVED lines=13> */
.L_x_455:
[----:B------:R-:W-:Y:S05]  /*1a420*/  BSYNC B1 ;  /* 0x0000000000017941 */ /* 0x000fea0003800000 */
.L_x_454:
        /* <DEDUP_REMOVED lines=13> */
.L_x_457:
[----:B------:R-:W-:Y:S05]  /*1a500*/  BSYNC B1 ;  /* 0x0000000000017941 */ /* 0x000fea0003800000 */
.L_x_456:
        /* <DEDUP_REMOVED lines=13> */
.L_x_459:
[----:B------:R-:W-:Y:S05]  /*1a5e0*/  BSYNC B1 ;  /* 0x0000000000017941 */ /* 0x000fea0003800000 */
.L_x_458:
        /* <DEDUP_REMOVED lines=13> */
.L_x_461:
[----:B------:R-:W-:Y:S05]  /*1a6c0*/  BSYNC B1 ;  /* 0x0000000000017941 */ /* 0x000fea0003800000 */
.L_x_460:
        /* <DEDUP_REMOVED lines=13> */
.L_x_463:
[----:B------:R-:W-:Y:S05]  /*1a7a0*/  BSYNC B1 ;  /* 0x0000000000017941 */ /* 0x000fea0003800000 */
.L_x_462:
        /* <DEDUP_REMOVED lines=13> */
.L_x_465:
[----:B------:R-:W-:Y:S05]  /*1a880*/  BSYNC B1 ;  /* 0x0000000000017941 */ /* 0x000fea0003800000 */
.L_x_464:
        /* <DEDUP_REMOVED lines=13> */
.L_x_467:
[----:B------:R-:W-:Y:S05]  /*1a960*/  BSYNC B1 ;  /* 0x0000000000017941 */ /* 0x000fea0003800000 */
.L_x_466:
        /* <DEDUP_REMOVED lines=13> */
.L_x_469:
[----:B------:R-:W-:Y:S05]  /*1aa40*/  BSYNC B1 ;  /* 0x0000000000017941 */ /* 0x000fea0003800000 */
.L_x_468:
        /* <DEDUP_REMOVED lines=13> */
.L_x_471:
[----:B------:R-:W-:Y:S05]  /*1ab20*/  BSYNC B1 ;  /* 0x0000000000017941 */ /* 0x000fea0003800000 */
.L_x_470:
        /* <DEDUP_REMOVED lines=13> */
.L_x_473:
[----:B------:R-:W-:Y:S05]  /*1ac00*/  BSYNC B1 ;  /* 0x0000000000017941 */ /* 0x000fea0003800000 */
.L_x_472:
        /* <DEDUP_REMOVED lines=13> */
.L_x_475:
[----:B------:R-:W-:Y:S05]  /*1ace0*/  BSYNC B1 ;  /* 0x0000000000017941 */ /* 0x000fea0003800000 */
.L_x_474:
        /* <DEDUP_REMOVED lines=13> */
.L_x_477:
[----:B------:R-:W-:Y:S05]  /*1adc0*/  BSYNC B1 ;  /* 0x0000000000017941 */ /* 0x000fea0003800000 */
.L_x_476:
        /* <DEDUP_REMOVED lines=13> */
.L_x_479:
[----:B------:R-:W-:Y:S05]  /*1aea0*/  BSYNC B1 ;  /* 0x0000000000017941 */ /* 0x000fea0003800000 */
.L_x_478:
        /* <DEDUP_REMOVED lines=13> */
.L_x_481:
[----:B------:R-:W-:Y:S05]  /*1af80*/  BSYNC B1 ;  /* 0x0000000000017941 */ /* 0x000fea0003800000 */
.L_x_480:
        /* <DEDUP_REMOVED lines=13> */
.L_x_483:
[----:B------:R-:W-:Y:S05]  /*1b060*/  BSYNC B1 ;  /* 0x0000000000017941 */ /* 0x000fea0003800000 */
.L_x_482:
        /* <DEDUP_REMOVED lines=13> */
.L_x_485:
[----:B------:R-:W-:Y:S05]  /*1b140*/  BSYNC B1 ;  /* 0x0000000000017941 */ /* 0x000fea0003800000 */
.L_x_484:
        /* <DEDUP_REMOVED lines=13> */
.L_x_487:
[----:B------:R-:W-:Y:S05]  /*1b220*/  BSYNC B1 ;  /* 0x0000000000017941 */ /* 0x000fea0003800000 */
.L_x_486:
        /* <DEDUP_REMOVED lines=13> */
.L_x_489:
[----:B------:R-:W-:Y:S05]  /*1b300*/  BSYNC B1 ;  /* 0x0000000000017941 */ /* 0x000fea0003800000 */
.L_x_488:
        /* <DEDUP_REMOVED lines=13> */
.L_x_491:
[----:B------:R-:W-:Y:S05]  /*1b3e0*/  BSYNC B1 ;  /* 0x0000000000017941 */ /* 0x000fea0003800000 */
.L_x_490:
        /* <DEDUP_REMOVED lines=13> */
.L_x_493:
[----:B------:R-:W-:Y:S05]  /*1b4c0*/  BSYNC B1 ;  /* 0x0000000000017941 */ /* 0x000fea0003800000 */
.L_x_492:
        /* <DEDUP_REMOVED lines=13> */
.L_x_495:
[----:B------:R-:W-:Y:S05]  /*1b5a0*/  BSYNC B1 ;  /* 0x0000000000017941 */ /* 0x000fea0003800000 */
.L_x_494:
        /* <DEDUP_REMOVED lines=13> */
.L_x_497:
[----:B------:R-:W-:Y:S05]  /*1b680*/  BSYNC B1 ;  /* 0x0000000000017941 */ /* 0x000fea0003800000 */
.L_x_496:
        /* <DEDUP_REMOVED lines=13> */
.L_x_499:
[----:B------:R-:W-:Y:S05]  /*1b760*/  BSYNC B1 ;  /* 0x0000000000017941 */ /* 0x000fea0003800000 */
.L_x_498:
        /* <DEDUP_REMOVED lines=13> */
.L_x_501:
[----:B------:R-:W-:Y:S05]  /*1b840*/  BSYNC B1 ;  /* 0x0000000000017941 */ /* 0x000fea0003800000 */
.L_x_500:
        /* <DEDUP_REMOVED lines=13> */
.L_x_503:
[----:B------:R-:W-:Y:S05]  /*1b920*/  BSYNC B1 ;  /* 0x0000000000017941 */ /* 0x000fea0003800000 */
.L_x_502:
        /* <DEDUP_REMOVED lines=13> */
.L_x_505:
[----:B------:R-:W-:Y:S05]  /*1ba00*/  BSYNC B1 ;  /* 0x0000000000017941 */ /* 0x000fea0003800000 */
.L_x_504:
        /* <DEDUP_REMOVED lines=13> */
.L_x_507:
[----:B------:R-:W-:Y:S05]  /*1bae0*/  BSYNC B1 ;  /* 0x0000000000017941 */ /* 0x000fea0003800000 */
.L_x_506:
        /* <DEDUP_REMOVED lines=13> */
.L_x_509:
[----:B------:R-:W-:Y:S05]  /*1bbc0*/  BSYNC B1 ;  /* 0x0000000000017941 */ /* 0x000fea0003800000 */
.L_x_508:
        /* <DEDUP_REMOVED lines=13> */
.L_x_511:
[----:B------:R-:W-:Y:S05]  /*1bca0*/  BSYNC B1 ;  /* 0x0000000000017941 */ /* 0x000fea0003800000 */
.L_x_510:
        /* <DEDUP_REMOVED lines=13> */
.L_x_513:
[----:B------:R-:W-:Y:S05]  /*1bd80*/  BSYNC B1 ;  /* 0x0000000000017941 */ /* 0x000fea0003800000 */
.L_x_512:
        /* <DEDUP_REMOVED lines=13> */
.L_x_515:
[----:B------:R-:W-:Y:S05]  /*1be60*/  BSYNC B1 ;  /* 0x0000000000017941 */ /* 0x000fea0003800000 */
.L_x_514:
        /* <DEDUP_REMOVED lines=13> */
.L_x_517:
[----:B------:R-:W-:Y:S05]  /*1bf40*/  BSYNC B1 ;  /* 0x0000000000017941 */ /* 0x000fea0003800000 */
.L_x_516:
        /* <DEDUP_REMOVED lines=13> */
.L_x_519:
[----:B------:R-:W-:Y:S05]  /*1c020*/  BSYNC B1 ;  /* 0x0000000000017941 */ /* 0x000fea0003800000 */
.L_x_518:
        /* <DEDUP_REMOVED lines=13> */
.L_x_521:
[----:B------:R-:W-:Y:S05]  /*1c100*/  BSYNC B1 ;  /* 0x0000000000017941 */ /* 0x000fea0003800000 */
.L_x_520:
        /* <DEDUP_REMOVED lines=13> */
.L_x_523:
[----:B------:R-:W-:Y:S05]  /*1c1e0*/  BSYNC B1 ;  /* 0x0000000000017941 */ /* 0x000fea0003800000 */
.L_x_522:
        /* <DEDUP_REMOVED lines=13> */
.L_x_525:
[----:B------:R-:W-:Y:S05]  /*1c2c0*/  BSYNC B1 ;  /* 0x0000000000017941 */ /* 0x000fea0003800000 */
.L_x_524:
        /* <DEDUP_REMOVED lines=13> */
.L_x_527:
[----:B------:R-:W-:Y:S05]  /*1c3a0*/  BSYNC B1 ;  /* 0x0000000000017941 */ /* 0x000fea0003800000 */
.L_x_526:
        /* <DEDUP_REMOVED lines=13> */
.L_x_529:
[----:B------:R-:W-:Y:S05]  /*1c480*/  BSYNC B1 ;  /* 0x0000000000017941 */ /* 0x000fea0003800000 */
.L_x_528:
        /* <DEDUP_REMOVED lines=13> */
.L_x_531:
[----:B------:R-:W-:Y:S05]  /*1c560*/  BSYNC B1 ;  /* 0x0000000000017941 */ /* 0x000fea0003800000 */
.L_x_530:
        /* <DEDUP_REMOVED lines=13> */
.L_x_533:
[----:B------:R-:W-:Y:S05]  /*1c640*/  BSYNC B1 ;  /* 0x0000000000017941 */ /* 0x000fea0003800000 */
.L_x_532:
        /* <DEDUP_REMOVED lines=13> */
.L_x_535:
[----:B------:R-:W-:Y:S05]  /*1c720*/  BSYNC B1 ;  /* 0x0000000000017941 */ /* 0x000fea0003800000 */
.L_x_534:
        /* <DEDUP_REMOVED lines=13> */
.L_x_537:
[----:B------:R-:W-:Y:S05]  /*1c800*/  BSYNC B1 ;  /* 0x0000000000017941 */ /* 0x000fea0003800000 */
.L_x_536:
        /* <DEDUP_REMOVED lines=13> */
.L_x_539:
[----:B------:R-:W-:Y:S05]  /*1c8e0*/  BSYNC B1 ;  /* 0x0000000000017941 */ /* 0x000fea0003800000 */
.L_x_538:
        /* <DEDUP_REMOVED lines=13> */
.L_x_541:
[----:B------:R-:W-:Y:S05]  /*1c9c0*/  BSYNC B1 ;  /* 0x0000000000017941 */ /* 0x000fea0003800000 */
.L_x_540:
[----:B--234-:R-:W2:Y:S01]  /*1c9d0*/  LDL.LU R3, [R1+0x44c] ;  /* 0x00044c0001037983 */ /* 0x01cea20000300800 */
        /* <DEDUP_REMOVED lines=12> */
.L_x_543:
[----:B------:R-:W-:Y:S05]  /*1caa0*/  BSYNC B1 ;  /* 0x0000000000017941 */ /* 0x000fea0003800000 */
.L_x_542:
[----:B--2---:R-:W2:Y:S01]  /*1cab0*/  LDL.LU R3, [R1+0x450] ;  /* 0x0004500001037983 */ /* 0x004ea20000300800 */
        /* <DEDUP_REMOVED lines=12> */
.L_x_545:
[----:B------:R-:W-:Y:S05]  /*1cb80*/  BSYNC B1 ;  /* 0x0000000000017941 */ /* 0x000fea0003800000 */
.L_x_544:
[----:B------:R-:W-:Y:S05]  /*1cb90*/  @P1 BRA `(.L_x_546) ;  /* 0x00000048008c1947 */ /* 0x000fea0003800000 */
[----:B------:R-:W2:Y:S01]  /*1cba0*/  LDL.LU R2, [R1+0x454] ;  /* 0x0004540001027983 */ /* 0x000ea20000300800 */
[----:B-----5:R-:W-:-:S04]  /*1cbb0*/  LOP3.LUT R0, R0, 0xff, RZ, 0xc0, !PT ;  /* 0x000000ff00007812 */ /* 0x020fc800078ec0ff */
[----:B------:R-:W-:-:S05]  /*1cbc0*/  F2FP.F16.E4M3.UNPACK_B R0, R0 ;  /* 0x00000000ff00723e */ /* 0x000fca00020006ff */
[----:B------:R-:W-:-:S05]  /*1cbd0*/  HADD2.F32 R0, -RZ, R0.H0_H0 ;  /* 0x20000000ff007230 */ /* 0x000fca0000004100 */
[----:B------:R-:W-:-:S04]  /*1cbe0*/  FMUL R0, R0, UR23 ;  /* 0x0000001700007c20 */ /* 0x000fc80008400000 */
[----:B--2---:R-:W-:-:S05]  /*1cbf0*/  FFMA R0, R2, UR22, R0 ;  /* 0x0000001602007c23 */ /* 0x004fca0008000000 */
[----:B------:R-:W-:-:S05]  /*1cc00*/  F2FP.SATFINITE.E4M3.F32.PACK_AB_MERGE_C R3, RZ, R0, RZ ;  /* 0x00000000ff03723e */ /* 0x000fca00048070ff */
[----:B------:R2:W-:Y:S01]  /*1cc10*/  STG.E.U8 desc[UR20][R26.64+0xf9], R3 ;  /* 0x0000f9031a007986 */ /* 0x0005e2000c101114 */
[----:B------:R-:W-:Y:S05]  /*1cc20*/  BRA `(.L_x_546) ;  /* 0x0000004800687947 */ /* 0x000fea0003800000 */
.L_x_33:
[----:B------:R-:W-:Y:S01]  /*1cc30*/  ISETP.GE.AND P3, PT, R32, 0x1, PT ;  /* 0x000000012000780c */ /* 0x000fe20003f66270 */
[----:B------:R-:W-:Y:S01]  /*1cc40*/  FMUL R4, R4, UR22 ;  /* 0x0000001604047c20 */ /* 0x000fe20008400000 */
[----:B------:R-:W2:Y:S02]  /*1cc50*/  LDL.LU R35, [R1+0x200] ;  /* 0x0002000001237983 */ /* 0x000ea40000300800 */
[----:B------:R-:W-:Y:S02]  /*1cc60*/  ISETP.LT.OR P0, PT, R0, 0x1, !P3 ;  /* 0x000000010000780c */ /* 0x000fe40005f01670 */
[----:B------:R-:W-:Y:S01]  /*1cc70*/  F2FP.SATFINITE.E4M3.F32.PACK_AB_MERGE_C R4, RZ, R4, RZ ;  /* 0x00000004ff04723e */ /* 0x000fe200048070ff */
[----:B------:R-:W-:Y:S01]  /*1cc80*/  FMUL R5, R5, UR22 ;  /* 0x0000001605057c20 */ /* 0x000fe20008400000 */
[----:B------:R-:W-:Y:S01]  /*1cc90*/  ISETP.GE.AND P2, PT, R32, 0x9, PT ;  /* 0x000000092000780c */ /* 0x000fe20003f46270 */
[----:B------:R-:W-:Y:S01]  /*1cca0*/  FMUL R6, R6, UR22 ;  /* 0x0000001606067c20 */ /* 0x000fe20008400000 */
[----:B------:R-:W-:Y:S01]  /*1ccb0*/  FMUL R7, R7, UR22 ;  /* 0x0000001607077c20 */ /* 0x000fe20008400000 */
[----:B------:R-:W-:Y:S01]  /*1ccc0*/  ISETP.LT.OR P1, PT, R0, 0x9, !P3 ;  /* 0x000000090000780c */ /* 0x000fe20005f21670 */
[----:B------:R-:W-:Y:S01]  /*1ccd0*/  FMUL R8, R8, UR22 ;  /* 0x0000001608087c20 */ /* 0x000fe20008400000 */
[----:B------:R-:W-:Y:S01]  /*1cce0*/  FMUL R9, R9, UR22 ;  /* 0x0000001609097c20 */ /* 0x000fe20008400000 */
[----:B------:R-:W-:Y:S01]  /*1ccf0*/  FMUL R10, R10, UR22 ;  /* 0x000000160a0a7c20 */ /* 0x000fe20008400000 */
[----:B------:R-:W-:Y:S01]  /*1cd00*/  FMUL R11, R11, UR22 ;  /* 0x000000160b0b7c20 */ /* 0x000fe20008400000 */
[----:B------:R-:W-:Y:S01]  /*1cd10*/  FMUL R12, R12, UR22 ;  /* 0x000000160c0c7c20 */ /* 0x000fe20008400000 */
[----:B------:R-:W-:Y:S01]  /*1cd20*/  @!P0 STG.E.U8 desc[UR20][R2.64], R4 ;  /* 0x0000000402008986 */ /* 0x000fe2000c101114 */
[----:B------:R-:W-:-:S02]  /*1cd30*/  ISETP.LT.OR P0, PT, R0, 0x2, !P3 ;  /* 0x000000020000780c */ /* 0x000fc40005f01670 */
[----:B------:R-:W-:Y:S01]  /*1cd40*/  F2FP.SATFINITE.E4M3.F32.PACK_AB_MERGE_C R5, RZ, R5, RZ ;  /* 0x00000005ff05723e */ /* 0x000fe200048070ff */
[----:B------:R-:W-:Y:S01]  /*1cd50*/  FMUL R13, R13, UR22 ;  /* 0x000000160d0d7c20 */ /* 0x000fe20008400000 */
[----:B------:R-:W-:Y:S01]  /*1cd60*/  F2FP.SATFINITE.E4M3.F32.PACK_AB_MERGE_C R6, RZ, R6, RZ ;  /* 0x00000006ff06723e */ /* 0x000fe200048070ff */
[----:B------:R-:W-:Y:S01]  /*1cd70*/  FMUL R14, R14, UR22 ;  /* 0x000000160e0e7c20 */ /* 0x000fe20008400000 */
[----:B------:R-:W-:Y:S01]  /*1cd80*/  FMUL R15, R15, UR22 ;  /* 0x000000160f0f7c20 */ /* 0x000fe20008400000 */
[----:B------:R-:W-:Y:S01]  /*1cd90*/  FMUL R16, R16, UR22 ;  /* 0x0000001610107c20 */ /* 0x000fe20008400000 */
[----:B------:R-:W-:Y:S01]  /*1cda0*/  FMUL R17, R17, UR22 ;  /* 0x0000001611117c20 */ /* 0x000fe20008400000 */
[----:B------:R-:W-:Y:S01]  /*1cdb0*/  FMUL R18, R18, UR22 ;  /* 0x0000001612127c20 */ /* 0x000fe20008400000 */
[----:B------:R-:W-:Y:S01]  /*1cdc0*/  FMUL R19, R19, UR22 ;  /* 0x0000001613137c20 */ /* 0x000fe20008400000 */
[----:B------:R-:W-:Y:S01]  /*1cdd0*/  FMUL R20, R20, UR22 ;  /* 0x0000001614147c20 */ /* 0x000fe20008400000 */
[----:B------:R-:W-:Y:S01]  /*1cde0*/  FMUL R21, R21, UR22 ;  /* 0x0000001615157c20 */ /* 0x000fe20008400000 */
[----:B------:R0:W-:Y:S01]  /*1cdf0*/  @!P0 STG.E.U8 desc[UR20][R2.64+0x1], R5 ;  /* 0x0000010502008986 */ /* 0x0001e2000c101114 */
[----:B------:R-:W-:-:S02]  /*1ce00*/  ISETP.LT.OR P0, PT, R0, 0x1, !P2 ;  /* 0x000000010000780c */ /* 0x000fc40005701670 */
[----:B------:R-:W-:Y:S01]  /*1ce10*/  F2FP.SATFINITE.E4M3.F32.PACK_AB_MERGE_C R7, RZ, R7, RZ ;  /* 0x00000007ff07723e */ /* 0x000fe200048070ff */
[----:B------:R-:W4:Y:S01]  /*1ce20*/  LDL.LU R34, [R1+0x204] ;  /* 0x0002040001227983 */ /* 0x000f220000300800 */
[----:B------:R-:W-:Y:S02]  /*1ce30*/  F2FP.SATFINITE.E4M3.F32.PACK_AB_MERGE_C R8, RZ, R8, RZ ;  /* 0x00000008ff08723e */ /* 0x000fe400048070ff */
[----:B------:R-:W-:Y:S01]  /*1ce40*/  F2FP.SATFINITE.E4M3.F32.PACK_AB_MERGE_C R9, RZ, R9, RZ ;  /* 0x00000009ff09723e */ /* 0x000fe200048070ff */
[----:B------:R-:W5:Y:S01]  /*1ce50*/  LDL.LU R38, [R1+0x208] ;  /* 0x0002080001267983 */ /* 0x000f620000300800 */
[----:B------:R-:W-:Y:S02]  /*1ce60*/  ISETP.LT.OR P5, PT, R0, 0xa, !P2 ;  /* 0x0000000a0000780c */ /* 0x000fe400057a1670 */
[----:B------:R-:W-:Y:S01]  /*1ce70*/  F2FP.SATFINITE.E4M3.F32.PACK_AB_MERGE_C R10, RZ, R10, RZ ;  /* 0x0000000aff0a723e */ /* 0x000fe200048070ff */
[----:B------:R-:W-:Y:S01]  /*1ce80*/  FMUL R22, R22, UR22 ;  /* 0x0000001616167c20 */ /* 0x000fe20008400000 */
[----:B------:R-:W-:Y:S01]  /*1ce90*/  F2FP.SATFINITE.E4M3.F32.PACK_AB_MERGE_C R11, RZ, R11, RZ ;  /* 0x0000000bff0b723e */ /* 0x000fe200048070ff */
[----:B------:R-:W-:Y:S01]  /*1cea0*/  @!P0 STG.E.U8 desc[UR20][R24.64], R6 ;  /* 0x0000000618008986 */ /* 0x000fe2000c101114 */
[----:B------:R-:W-:-:S02]  /*1ceb0*/  ISETP.LT.OR P0, PT, R0, 0x2, !P2 ;  /* 0x000000020000780c */ /* 0x000fc40005701670 */
[----:B------:R-:W-:Y:S01]  /*1cec0*/  F2FP.SATFINITE.E4M3.F32.PACK_AB_MERGE_C R12, RZ, R12, RZ ;  /* 0x0000000cff0c723e */ /* 0x000fe200048070ff */
[----:B------:R-:W3:Y:S01]  /*1ced0*/  LDL.LU R37, [R1+0x20c] ;  /* 0x00020c0001257983 */ /* 0x000ee20000300800 */
[----:B------:R-:W-:Y:S02]  /*1cee0*/  F2FP.SATFINITE.E4M3.F32.PACK_AB_MERGE_C R13, RZ, R13, RZ ;  /* 0x0000000dff0d723e */ /* 0x000fe400048070ff */
[----:B------:R-:W-:Y:S01]  /*1cef0*/  F2FP.SATFINITE.E4M3.F32.PACK_AB_MERGE_C R14, RZ, R14, RZ ;  /* 0x0000000eff0e723e */ /* 0x000fe200048070ff */
[----:B------:R-:W-:Y:S01]  /*1cf00*/  FMUL R23, R23, UR22 ;  /* 0x0000001617177c20 */ /* 0x000fe20008400000 */
[----:B------:R-:W-:Y:S01]  /*1cf10*/  F2FP.SATFINITE.E4M3.F32.PACK_AB_MERGE_C R15, RZ, R15, RZ ;  /* 0x0000000fff0f723e */ /* 0x000fe200048070ff */
[----:B------:R-:W4:Y:S04]  /*1cf20*/  LDL.LU R33, [R1+0x210] ;  /* 0x0002100001217983 */ /* 0x000f280000300800 */
[----:B------:R1:W-:Y:S01]  /*1cf30*/  @!P0 STG.E.U8 desc[UR20][R24.64+0x1], R7 ;  /* 0x0000010718008986 */ /* 0x0003e2000c101114 */
[----:B------:R-:W-:-:S03]  /*1cf40*/  ISETP.LT.OR P0, PT, R0, 0xa, !P3 ;  /* 0x0000000a0000780c */ /* 0x000fc60005f01670 */
[----:B------:R-:W-:Y:S01]  /*1cf50*/  @!P1 STG.E.U8 desc[UR20][R2.64+0x8], R8 ;  /* 0x0000080802009986 */ /* 0x000fe2000c101114 */
[----:B------:R-:W-:Y:S02]  /*1cf60*/  ISETP.LT.OR P1, PT, R0, 0x9, !P2 ;  /* 0x000000090000780c */ /* 0x000fe40005721670 */
[----:B------:R-:W-:Y:S01]  /*1cf70*/  F2FP.SATFINITE.E4M3.F32.PACK_AB_MERGE_C R16, RZ, R16, RZ ;  /* 0x00000010ff10723e */ /* 0x000fe200048070ff */
[----:B------:R-:W-:Y:S01]  /*1cf80*/  FMUL R152, R152, UR22 ;  /* 0x0000001698987c20 */ /* 0x000fe20008400000 */
[----:B------:R-:W-:Y:S01]  /*1cf90*/  F2FP.SATFINITE.E4M3.F32.PACK_AB_MERGE_C R17, RZ, R17, RZ ;  /* 0x00000011ff11723e */ /* 0x000fe200048070ff */
[----:B------:R-:W3:Y:S04]  /*1cfa0*/  LDL.LU R31, [R1+0x214] ;  /* 0x00021400011f7983 */ /* 0x000ee80000300800 */
[----:B------:R-:W-:Y:S01]  /*1cfb0*/  @!P0 STG.E.U8 desc[UR20][R2.64+0x9], R9 ;  /* 0x0000090902008986 */ /* 0x000fe2000c101114 */
[----:B------:R-:W-:-:S03]  /*1cfc0*/  ISETP.LT.OR P0, PT, R0, 0x11, !P3 ;  /* 0x000000110000780c */ /* 0x000fc60005f01670 */
[----:B------:R-:W-:Y:S01]  /*1cfd0*/  @!P1 STG.E.U8 desc[UR20][R24.64+0x8], R10 ;  /* 0x0000080a18009986 */ /* 0x000fe2000c101114 */
[----:B------:R-:W-:-:S03]  /*1cfe0*/  ISETP.LT.OR P1, PT, R0, 0x12, !P3 ;  /* 0x000000120000780c */ /* 0x000fc60005f21670 */
[----:B------:R-:W-:Y:S01]  /*1cff0*/  @!P5 STG.E.U8 desc[UR20][R24.64+0x9], R11 ;  /* 0x0000090b1800d986 */ /* 0x000fe2000c101114 */
[C---:B------:R-:W-:Y:S02]  /*1d000*/  ISETP.LT.OR P5, PT, R0.reuse, 0x11, !P2 ;  /* 0x000000110000780c */ /* 0x040fe400057a1670 */
[----:B------:R-:W-:Y:S01]  /*1d010*/  F2FP.SATFINITE.E4M3.F32.PACK_AB_MERGE_C R18, RZ, R18, RZ ;  /* 0x00000012ff12723e */ /* 0x000fe200048070ff */
[----:B------:R-:W3:Y:S01]  /*1d020*/  LDL.LU R30, [R1+0x218] ;  /* 0x00021800011e7983 */ /* 0x000ee20000300800 */
[----:B------:R-:W-:Y:S01]  /*1d030*/  F2FP.SATFINITE.E4M3.F32.PACK_AB_MERGE_C R19, RZ, R19, RZ ;  /* 0x00000013ff13723e */ /* 0x000fe200048070ff */
[----:B------:R-:W-:Y:S01]  /*1d040*/  FMUL R153, R153, UR22 ;  /* 0x0000001699997c20 */ /* 0x000fe20008400000 */
[----:B------:R-:W-:Y:S01]  /*1d050*/  F2FP.SATFINITE.E4M3.F32.PACK_AB_MERGE_C R20, RZ, R20, RZ ;  /* 0x00000014ff14723e */ /* 0x000fe200048070ff */
[----:B------:R-:W-:Y:S01]  /*1d060*/  @!P0 STG.E.U8 desc[UR20][R2.64+0x10], R12 ;  /* 0x0000100c02008986 */ /* 0x000fe2000c101114 */
[----:B------:R-:W-:Y:S01]  /*1d070*/  ISETP.LT.OR P0, PT, R0, 0x12, !P2 ;  /* 0x000000120000780c */ /* 0x000fe20005701670 */
[----:B------:R-:W-:Y:S01]  /*1d080*/  FMUL R154, R154, UR22 ;  /* 0x000000169a9a7c20 */ /* 0x000fe20008400000 */
[----:B------:R-:W-:Y:S01]  /*1d090*/  F2FP.SATFINITE.E4M3.F32.PACK_AB_MERGE_C R21, RZ, R21, RZ ;  /* 0x00000015ff15723e */ /* 0x000fe200048070ff */
[----:B------:R-:W-:Y:S01]  /*1d0a0*/  @!P1 STG.E.U8 desc[UR20][R2.64+0x11], R13 ;  /* 0x0000110d02009986 */ /* 0x000fe2000c101114 */
[C---:B------:R-:W-:Y:S01]  /*1d0b0*/  ISETP.LT.OR P1, PT, R0.reuse, 0x19, !P3 ;  /* 0x000000190000780c */ /* 0x040fe20005f21670 */
[----:B------:R-:W-:Y:S01]  /*1d0c0*/  FMUL R155, R155, UR22 ;  /* 0x000000169b9b7c20 */ /* 0x000fe20008400000 */
[----:B------:R-:W-:Y:S01]  /*1d0d0*/  F2FP.SATFINITE.E4M3.F32.PACK_AB_MERGE_C R22, RZ, R22, RZ ;  /* 0x00000016ff16723e */ /* 0x000fe200048070ff */
[----:B------:R-:W-:Y:S01]  /*1d0e0*/  @!P5 STG.E.U8 desc[UR20][R24.64+0x10], R14 ;  /* 0x0000100e1800d986 */ /* 0x000fe2000c101114 */
[----:B------:R-:W-:Y:S01]  /*1d0f0*/  ISETP.LT.OR P5, PT, R0, 0x1a, !P3 ;  /* 0x0000001a0000780c */ /* 0x000fe20005fa1670 */
[----:B------:R-:W-:Y:S01]  /*1d100*/  FMUL R156, R156, UR22 ;  /* 0x000000169c9c7c20 */ /* 0x000fe20008400000 */
[----:B------:R-:W-:Y:S01]  /*1d110*/  F2FP.SATFINITE.E4M3.F32.PACK_AB_MERGE_C R23, RZ, R23, RZ ;  /* 0x00000017ff17723e */ /* 0x000fe200048070ff */
[----:B------:R-:W-:Y:S01]  /*1d120*/  FMUL R157, R157, UR22 ;  /* 0x000000169d9d7c20 */ /* 0x000fe20008400000 */
[----:B------:R-:W-:Y:S01]  /*1d130*/  F2FP.SATFINITE.E4M3.F32.PACK_AB_MERGE_C R152, RZ, R152, RZ ;  /* 0x00000098ff98723e */ /* 0x000fe200048070ff */
[----:B------:R-:W-:Y:S01]  /*1d140*/  @!P0 STG.E.U8 desc[UR20][R24.64+0x11], R15 ;  /* 0x0000110f18008986 */ /* 0x000fe2000c101114 */
[----:B------:R-:W-:Y:S01]  /*1d150*/  ISETP.LT.OR P0, PT, R0, 0x19, !P2 ;  /* 0x000000190000780c */ /* 0x000fe20005701670 */
[----:B------:R-:W-:Y:S01]  /*1d160*/  FMUL R158, R158, UR22 ;  /* 0x000000169e9e7c20 */ /* 0x000fe20008400000 */
[C---:B------:R-:W-:Y:S01]  /*1d170*/  ISETP.LT.OR P6, PT, R0.reuse, 0x2a, !P2 ;  /* 0x0000002a0000780c */ /* 0x040fe200057c1670 */
        /* <DEDUP_REMOVED lines=57> */
[----:B0-----:R-:W-:Y:S01]  /*1d510*/  F2FP.SATFINITE.E4M3.F32.PACK_AB_MERGE_C R5, RZ, R168, RZ ;  /* 0x000000a8ff05723e */ /* 0x001fe200048070ff */
[----:B------:R-:W-:Y:S01]  /*1d520*/  @!P1 STG.E.U8 desc[UR20][R2.64+0x31], R157 ;  /* 0x0000319d02009986 */ /* 0x000fe2000c101114 */
[C---:B------:R-:W-:Y:S01]  /*1d530*/  ISETP.LT.OR P1, PT, R0.reuse, 0x3a, !P3 ;  /* 0x0000003a0000780c */ /* 0x040fe20005f21670 */
[----:B------:R-:W-:Y:S01]  /*1d540*/  FMUL R175, R175, UR22 ;  /* 0x00000016afaf7c20 */ /* 0x000fe20008400000 */
[----:B------:R-:W-:Y:S01]  /*1d550*/  F2FP.SATFINITE.E4M3.F32.PACK_AB_MERGE_C R169, RZ, R169, RZ ;  /* 0x000000a9ffa9723e */ /* 0x000fe200048070ff */
[----:B------:R-:W-:Y:S01]  /*1d560*/  @!P5 STG.E.U8 desc[UR20][R24.64+0x30], R158 ;  /* 0x0000309e1800d986 */ /* 0x000fe2000c101114 */
[----:B------:R-:W-:Y:S01]  /*1d570*/  ISETP.LT.OR P5, PT, R0, 0x39, !P2 ;  /* 0x000000390000780c */ /* 0x000fe200057a1670 */
[----:B------:R-:W-:Y:S01]  /*1d580*/  FMUL R176, R176, UR22 ;  /* 0x00000016b0b07c20 */ /* 0x000fe20008400000 */
[----:B-1----:R-:W-:Y:S01]  /*1d590*/  F2FP.SATFINITE.E4M3.F32.PACK_AB_MERGE_C R7, RZ, R170, RZ ;  /* 0x000000aaff07723e */ /* 0x002fe200048070ff */
        /* <DEDUP_REMOVED lines=23> */
[----:B------:R-:W-:Y:S01]  /*1d710*/  FMUL R183, R183, UR22 ;  /* 0x00000016b7b77c20 */ /* 0x000fe20008400000 */
        /* <DEDUP_REMOVED lines=12> */
[----:B------:R0:W-:Y:S01]  /*1d7e0*/  @!P0 STG.E.U8 desc[UR20][R2.64+0x48], R5 ;  /* 0x0000480502008986 */ /* 0x0001e2000c101114 */
[----:B------:R-:W-:Y:S01]  /*1d7f0*/  ISETP.LT.OR P0, PT, R0, 0x51, !P3 ;  /* 0x000000510000780c */ /* 0x000fe20005f01670 */
[----:B------:R-:W-:Y:S01]  /*1d800*/  FMUL R188, R188, UR22 ;  /* 0x00000016bcbc7c20 */ /* 0x000fe20008400000 */
[----:B------:R-:W-:Y:S01]  /*1d810*/  F2FP.SATFINITE.E4M3.F32.PACK_AB_MERGE_C R185, RZ, R185, RZ ;  /* 0x000000b9ffb9723e */ /* 0x000fe200048070ff */
[----:B------:R-:W-:Y:S01]  /*1d820*/  @!P1 STG.E.U8 desc[UR20][R2.64+0x49], R169 ;  /* 0x000049a902009986 */ /* 0x000fe2000c101114 */
[C---:B------:R-:W-:Y:S01]  /*1d830*/  ISETP.LT.OR P1, PT, R0.reuse, 0x52, !P3 ;  /* 0x000000520000780c */ /* 0x040fe20005f21670 */
[----:B------:R-:W-:Y:S01]  /*1d840*/  FMUL R189, R189, UR22 ;  /* 0x00000016bdbd7c20 */ /* 0x000fe20008400000 */
[----:B------:R-:W-:Y:S01]  /*1d850*/  F2FP.SATFINITE.E4M3.F32.PACK_AB_MERGE_C R187, RZ, R187, RZ ;  /* 0x000000bbffbb723e */ /* 0x000fe200048070ff */
[----:B------:R1:W-:Y:S01]  /*1d860*/  @!P5 STG.E.U8 desc[UR20][R24.64+0x48], R7 ;  /* 0x000048071800d986 */ /* 0x0003e2000c101114 */
[----:B------:R-:W-:Y:S01]  /*1d870*/  ISETP.LT.OR P5, PT, R0, 0x51, !P2 ;  /* 0x000000510000780c */ /* 0x000fe200057a1670 */
[----:B------:R-:W-:Y:S01]  /*1d880*/  FMUL R190, R190, UR22 ;  /* 0x00000016bebe7c20 */ /* 0x000fe20008400000 */
[----:B------:R-:W-:Y:S01]  /*1d890*/  FMUL R191, R191, UR22 ;  /* 0x00000016bfbf7c20 */ /* 0x000fe20008400000 */
[----:B0-----:R-:W-:Y:S01]  /*1d8a0*/  F2FP.SATFINITE.E4M3.F32.PACK_AB_MERGE_C R5, RZ, R172, RZ ;  /* 0x000000acff05723e */ /* 0x001fe200048070ff */
[----:B------:R-:W-:Y:S01]  /*1d8b0*/  @!P6 STG.E.U8 desc[UR20][R24.64+0x49], R171 ;  /* 0x000049ab1800e986 */ /* 0x000fe2000c101114 */
[----:B------:R-:W-:Y:S01]  /*1d8c0*/  ISETP.LT.OR P6, PT, R0, 0x52, !P2 ;  /* 0x000000520000780c */ /* 0x000fe200057c1670 */
[----:B------:R-:W-:Y:S01]  /*1d8d0*/  FMUL R192, R192, UR22 ;  /* 0x00000016c0c07c20 */ /* 0x000fe20008400000 */
[----:B------:R-:W-:Y:S01]  /*1d8e0*/  F2FP.SATFINITE.E4M3.F32.PACK_AB_MERGE_C R189, RZ, R189, RZ ;  /* 0x000000bdffbd723e */ /* 0x000fe200048070ff */
[----:B------:R0:W-:Y:S01]  /*1d8f0*/  @!P0 STG.E.U8 desc[UR20][R2.64+0x50], R5 ;  /* 0x0000500502008986 */ /* 0x0001e2000c101114 */
[C---:B------:R-:W-:Y:S01]  /*1d900*/  ISETP.LT.OR P0, PT, R0.reuse, 0x59, !P3 ;  /* 0x000000590000780c */ /* 0x040fe20005f01670 */
[----:B------:R-:W-:Y:S01]  /*1d910*/  FMUL R193, R193, UR22 ;  /* 0x00000016c1c17c20 */ /* 0x000fe20008400000 */
[----:B-1----:R-:W-:Y:S01]  /*1d920*/  F2FP.SATFINITE.E4M3.F32.PACK_AB_MERGE_C R7, RZ, R174, RZ ;  /* 0x000000aeff07723e */ /* 0x002fe200048070ff */
[----:B------:R-:W-:Y:S01]  /*1d930*/  @!P1 STG.E.U8 desc[UR20][R2.64+0x51], R173 ;  /* 0x000051ad02009986 */ /* 0x000fe2000c101114 */
[----:B------:R-:W-:Y:S01]  /*1d940*/  ISETP.LT.OR P1, PT, R0, 0x5a, !P3 ;  /* 0x0000005a0000780c */ /* 0x000fe20005f21670 */
        /* <DEDUP_REMOVED lines=8> */
[C---:B------:R-:W-:Y:S01]  /*1d9d0*/  ISETP.LT.OR P6, PT, R0.reuse, 0x5a, !P2 ;  /* 0x0000005a0000780c */ /* 0x040fe200057c1670 */
[----:B------:R-:W-:Y:S01]  /*1d9e0*/  FMUL R197, R197, UR22 ;  /* 0x00000016c5c57c20 */ /* 0x000fe20008400000 */
[----:B------:R-:W-:Y:S01]  /*1d9f0*/  F2FP.SATFINITE.E4M3.F32.PACK_AB_MERGE_C R193, RZ, R193, RZ ;  /* 0x000000c1ffc1723e */ /* 0x000fe200048070ff */
[----:B------:R0:W-:Y:S01]  /*1da00*/  @!P0 STG.E.U8 desc[UR20][R2.64+0x58], R5 ;  /* 0x0000580502008986 */ /* 0x0001e2000c101114 */
[----:B------:R-:W-:Y:S01]  /*1da10*/  ISETP.LT.OR P0, PT, R0, 0x61, !P3 ;  /* 0x000000610000780c */ /* 0x000fe20005f01670 */
[----:B------:R-:W-:Y:S01]  /*1da20*/  FMUL R198, R198, UR22 ;  /* 0x00000016c6c67c20 */ /* 0x000fe20008400000 */
[----:B-1----:R-:W-:Y:S01]  /*1da30*/  F2FP.SATFINITE.E4M3.F32.PACK_AB_MERGE_C R7, RZ, R178, RZ ;  /* 0x000000b2ff07723e */ /* 0x002fe200048070ff */
[----:B------:R-:W-:Y:S01]  /*1da40*/  @!P1 STG.E.U8 desc[UR20][R2.64+0x59], R177 ;  /* 0x000059b102009986 */ /* 0x000fe2000c101114 */
[C---:B------:R-:W-:Y:S01]  /*1da50*/  ISETP.LT.OR P1, PT, R0.reuse, 0x62, !P3 ;  /* 0x000000620000780c */ /* 0x040fe20005f21670 */
[----:B------:R-:W-:Y:S01]  /*1da60*/  FMUL R199, R199, UR22 ;  /* 0x00000016c7c77c20 */ /* 0x000fe20008400000 */
[----:B------:R-:W-:Y:S01]  /*1da70*/  F2FP.SATFINITE.E4M3.F32.PACK_AB_MERGE_C R195, RZ, R195, RZ ;  /* 0x000000c3ffc3723e */ /* 0x000fe200048070ff */
[----:B------:R1:W-:Y:S01]  /*1da80*/  @!P5 STG.E.U8 desc[UR20][R24.64+0x58], R7 ;  /* 0x000058071800d986 */ /* 0x0003e2000c101114 */
[----:B------:R-:W-:Y:S01]  /*1da90*/  ISETP.LT.OR P5, PT, R0, 0x61, !P2 ;  /* 0x000000610000780c */ /* 0x000fe200057a1670 */
[----:B------:R-:W-:Y:S01]  /*1daa0*/  FMUL R200, R200, UR22 ;  /* 0x00000016c8c87c20 */ /* 0x000fe20008400000 */
[----:B------:R-:W-:Y:S01]  /*1dab0*/  F2FP.SATFINITE.E4M3.F32.PACK_AB_MERGE_C R197, RZ, R197, RZ ;  /* 0x000000c5ffc5723e */ /* 0x000fe200048070ff */
[----:B------:R-:W-:Y:S01]  /*1dac0*/  @!P6 STG.E.U8 desc[UR20][R24.64+0x59], R179 ;  /* 0x000059b31800e986 */ /* 0x000fe2000c101114 */
[----:B0-----:R-:W-:Y:S01]  /*1dad0*/  F2FP.SATFINITE.E4M3.F32.PACK_AB_MERGE_C R5, RZ, R180, RZ ;  /* 0x000000b4ff05723e */ /* 0x001fe200048070ff */
[----:B------:R-:W-:Y:S01]  /*1dae0*/  FMUL R201, R201, UR22 ;  /* 0x00000016c9c97c20 */ /* 0x000fe20008400000 */
        /* <DEDUP_REMOVED lines=20> */
[----:B------:R-:W-:Y:S01]  /*1dc30*/  FMUL R208, R208, UR22 ;  /* 0x00000016d0d07c20 */ /* 0x000fe20008400000 */
        /* <DEDUP_REMOVED lines=96> */
[----:B--2---:R-:W-:Y:S01]  /*1e240*/  FMUL R4, R35, UR22 ;  /* 0x0000001623047c20 */ /* 0x004fe20008400000 */
[----:B------:R-:W-:Y:S01]  /*1e250*/  FMUL R236, R236, UR22 ;  /* 0x00000016ecec7c20 */ /* 0x000fe20008400000 */
[----:B------:R1:W-:Y:S01]  /*1e260*/  @!P5 STG.E.U8 desc[UR20][R24.64+0x90], R7 ;  /* 0x000090071800d986 */ /* 0x0003e2000c101114 */
[----:B------:R-:W-:Y:S01]  /*1e270*/  ISETP.LT.OR P5, PT, R0, 0x99, !P2 ;  /* 0x000000990000780c */ /* 0x000fe200057a1670 */
[----:B------:R-:W-:Y:S01]  /*1e280*/  FMUL R237, R237, UR22 ;  /* 0x00000016eded7c20 */ /* 0x000fe20008400000 */
[----:B------:R-:W-:Y:S01]  /*1e290*/  F2FP.SATFINITE.E4M3.F32.PACK_AB_MERGE_C R233, RZ, R233, RZ ;  /* 0x000000e9ffe9723e */ /* 0x000fe200048070ff */
[----:B------:R-:W-:Y:S01]  /*1e2a0*/  @!P6 STG.E.U8 desc[UR20][R24.64+0x91], R207 ;  /* 0x000091cf1800e986 */ /* 0x000fe2000c101114 */
[----:B0-----:R-:W-:-:S02]  /*1e2b0*/  F2FP.SATFINITE.E4M3.F32.PACK_AB_MERGE_C R5, RZ, R208, RZ ;  /* 0x000000d0ff05723e */ /* 0x001fc400048070ff */
[----:B------:R-:W-:Y:S01]  /*1e2c0*/  ISETP.LT.OR P6, PT, R0, 0x9a, !P2 ;  /* 0x0000009a0000780c */ /* 0x000fe200057c1670 */
[----:B------:R-:W2:Y:S01]  /*1e2d0*/  LDL.LU R36, [R1+0x21c] ;  /* 0x00021c0001247983 */ /* 0x000ea20000300800 */
[----:B------:R-:W-:-:S03]  /*1e2e0*/  F2FP.SATFINITE.E4M3.F32.PACK_AB_MERGE_C R235, RZ, R235, RZ ;  /* 0x000000ebffeb723e */ /* 0x000fc600048070ff */
[----:B------:R0:W-:Y:S01]  /*1e2f0*/  @!P0 STG.E.U8 desc[UR20][R2.64+0x98], R5 ;  /* 0x0000980502008986 */ /* 0x0001e2000c101114 */
[C---:B------:R-:W-:Y:S02]  /*1e300*/  ISETP.LT.OR P0, PT, R0.reuse, 0xa1, !P3 ;  /* 0x000000a10000780c */ /* 0x040fe40005f01670 */
[----:B-1----:R-:W-:Y:S01]  /*1e310*/  F2FP.SATFINITE.E4M3.F32.PACK_AB_MERGE_C R7, RZ, R210, RZ ;  /* 0x000000d2ff07723e */ /* 0x002fe200048070ff */
[----:B------:R-:W-:Y:S01]  /*1e320*/  @!P1 STG.E.U8 desc[UR20][R2.64+0x99], R209 ;  /* 0x000099d102009986 */ /* 0x000fe2000c101114 */
[----:B------:R-:W-:-:S03]  /*1e330*/  ISETP.LT.OR P1, PT, R0, 0xa2, !P3 ;  /* 0x000000a20000780c */ /* 0x000fc60005f21670 */
[----:B------:R1:W-:Y:S01]  /*1e340*/  @!P5 STG.E.U8 desc[UR20][R24.64+0x98], R7 ;  /* 0x000098071800d986 */ /* 0x0003e2000c101114 */
[C---:B------:R-:W-:Y:S02]  /*1e350*/  ISETP.LT.OR P5, PT, R0.reuse, 0xa1, !P2 ;  /* 0x000000a10000780c */ /* 0x040fe400057a1670 */
[----:B0-----:R-:W-:Y:S01]  /*1e360*/  F2FP.SATFINITE.E4M3.F32.PACK_AB_MERGE_C R5, RZ, R212, RZ ;  /* 0x000000d4ff05723e */ /* 0x001fe200048070ff */
[----:B------:R-:W-:Y:S01]  /*1e370*/  @!P6 STG.E.U8 desc[UR20][R24.64+0x99], R211 ;  /* 0x000099d31800e986 */ /* 0x000fe2000c101114 */
[----:B------:R-:W-:-:S03]  /*1e380*/  ISETP.LT.OR P6, PT, R0, 0xa2, !P2 ;  /* 0x000000a20000780c */ /* 0x000fc600057c1670 */
        /* <DEDUP_REMOVED lines=51> */
[----:B------:R-:W-:Y:S02]  /*1e6c0*/  ISETP.LT.OR P0, PT, R0, 0xd1, !P3 ;  /* 0x000000d10000780c */ /* 0x000fe40005f01670 */
[----:B-1----:R-:W-:Y:S01]  /*1e6d0*/  F2FP.SATFINITE.E4M3.F32.PACK_AB_MERGE_C R7, RZ, R234, RZ ;  /* 0x000000eaff07723e */ /* 0x002fe200048070ff */
[----:B------:R-:W2:Y:S01]  /*1e6e0*/  LDL.LU R35, [R1+0x220] ;  /* 0x0002200001237983 */ /* 0x000ea20000300800 */
[----:B------:R-:W-:Y:S01]  /*1e6f0*/  F2FP.SATFINITE.E4M3.F32.PACK_AB_MERGE_C R9, RZ, R236, RZ ;  /* 0x000000ecff09723e */ /* 0x000fe200048070ff */
[----:B----4-:R-:W-:Y:S01]  /*1e700*/  FMUL R6, R33, UR22 ;  /* 0x0000001621067c20 */ /* 0x010fe20008400000 */
[----:B------:R-:W-:Y:S01]  /*1e710*/  F2FP.SATFINITE.E4M3.F32.PACK_AB_MERGE_C R11, RZ, R4, RZ ;  /* 0x00000004ff0b723e */ /* 0x000fe200048070ff */
[----:B------:R-:W-:Y:S01]  /*1e720*/  @!P1 STG.E.U8 desc[UR20][R2.64+0xc9], R233 ;  /* 0x0000c9e902009986 */ /* 0x000fe2000c101114 */
[----:B0-----:R-:W-:Y:S01]  /*1e730*/  FMUL R5, R34, UR22 ;  /* 0x0000001622057c20 */ /* 0x001fe20008400000 */
[----:B-----5:R-:W-:-:S02]  /*1e740*/  FMUL R4, R38, UR22 ;  /* 0x0000001626047c20 */ /* 0x020fc40008400000 */
[----:B------:R-:W4:Y:S01]  /*1e750*/  LDL.LU R34, [R1+0x224] ;  /* 0x0002240001227983 */ /* 0x000f220000300800 */
[----:B------:R-:W-:-:S03]  /*1e760*/  ISETP.LT.OR P1, PT, R0, 0xd2, !P3 ;  /* 0x000000d20000780c */ /* 0x000fc60005f21670 */
[----:B------:R-:W5:Y:S04]  /*1e770*/  LDL.LU R33, [R1+0x228] ;  /* 0x0002280001217983 */ /* 0x000f680000300800 */
[----:B------:R3:W-:Y:S01]  /*1e780*/  @!P5 STG.E.U8 desc[UR20][R24.64+0xc8], R7 ;  /* 0x0000c8071800d986 */ /* 0x0007e2000c101114 */
[----:B------:R-:W-:-:S03]  /*1e790*/  ISETP.LT.OR P5, PT, R0, 0xd1, !P2 ;  /* 0x000000d10000780c */ /* 0x000fc600057a1670 */
[----:B------:R-:W-:Y:S01]  /*1e7a0*/  @!P6 STG.E.U8 desc[UR20][R24.64+0xc9], R235 ;  /* 0x0000c9eb1800e986 */ /* 0x000fe2000c101114 */
[----:B------:R-:W-:-:S03]  /*1e7b0*/  ISETP.LT.OR P6, PT, R0, 0xd2, !P2 ;  /* 0x000000d20000780c */ /* 0x000fc600057c1670 */
[----:B------:R0:W-:Y:S01]  /*1e7c0*/  @!P0 STG.E.U8 desc[UR20][R2.64+0xd0], R9 ;  /* 0x0000d00902008986 */ /* 0x0001e2000c101114 */
[----:B---3--:R-:W-:-:S03]  /*1e7d0*/  FMUL R7, R31, UR22 ;  /* 0x000000161f077c20 */ /* 0x008fc60008400000 */
[----:B------:R-:W3:Y:S04]  /*1e7e0*/  LDL.LU R31, [R1+0x22c] ;  /* 0x00022c00011f7983 */ /* 0x000ee80000300800 */
[----:B------:R-:W3:Y:S01]  /*1e7f0*/  LDL.LU R38, [R1+0x230] ;  /* 0x0002300001267983 */ /* 0x000ee20000300800 */
[----:B0-----:R-:W-:Y:S01]  /*1e800*/  F2FP.SATFINITE.E4M3.F32.PACK_AB_MERGE_C R9, RZ, R4, RZ ;  /* 0x00000004ff09723e */ /* 0x001fe200048070ff */
[----:B------:R-:W-:Y:S02]  /*1e810*/  FMUL R4, R30, UR22 ;  /* 0x000000161e047c20 */ /* 0x000fe40008400000 */
[----:B------:R-:W3:Y:S01]  /*1e820*/  LDL.LU R30, [R1+0x234] ;  /* 0x00023400011e7983 */ /* 0x000ee20000300800 */
[----:B------:R-:W-:Y:S02]  /*1e830*/  F2FP.SATFINITE.E4M3.F32.PACK_AB_MERGE_C R237, RZ, R237, RZ ;  /* 0x000000edffed723e */ /* 0x000fe400048070ff */
[----:B------:R-:W-:Y:S01]  /*1e840*/  F2FP.SATFINITE.E4M3.F32.PACK_AB_MERGE_C R13, RZ, R5, RZ ;  /* 0x00000005ff0d723e */ /* 0x000fe200048070ff */
[----:B------:R-:W-:Y:S01]  /*1e850*/  FMUL R5, R37, UR22 ;  /* 0x0000001625057c20 */ /* 0x000fe20008400000 */
[----:B------:R-:W-:Y:S01]  /*1e860*/  ISETP.LT.OR P0, PT, R0, 0xd9, !P3 ;  /* 0x000000d90000780c */ /* 0x000fe20005f01670 */
[----:B------:R-:W3:Y:S01]  /*1e870*/  LDL.LU R37, [R1+0x238] ;  /* 0x0002380001257983 */ /* 0x000ee20000300800 */
[----:B------:R-:W-:-:S03]  /*1e880*/  F2FP.SATFINITE.E4M3.F32.PACK_AB_MERGE_C R15, RZ, R6, RZ ;  /* 0x00000006ff0f723e */ /* 0x000fc600048070ff */
[----:B------:R-:W-:Y:S01]  /*1e890*/  @!P1 STG.E.U8 desc[UR20][R2.64+0xd1], R237 ;  /* 0x0000d1ed02009986 */ /* 0x000fe2000c101114 */
[----:B------:R-:W-:-:S03]  /*1e8a0*/  ISETP.LT.OR P1, PT, R0, 0xda, !P3 ;  /* 0x000000da0000780c */ /* 0x000fc60005f21670 */
[----:B------:R0:W-:Y:S01]  /*1e8b0*/  @!P5 STG.E.U8 desc[UR20][R24.64+0xd0], R11 ;  /* 0x0000d00b1800d986 */ /* 0x0001e2000c101114 */
[----:B------:R-:W-:-:S03]  /*1e8c0*/  ISETP.LT.OR P5, PT, R0, 0xd9, !P2 ;  /* 0x000000d90000780c */ /* 0x000fc600057a1670 */
[----:B------:R1:W-:Y:S01]  /*1e8d0*/  @!P6 STG.E.U8 desc[UR20][R24.64+0xd1], R13 ;  /* 0x0000d10d1800e986 */ /* 0x0003e2000c101114 */
[----:B0-----:R-:W-:Y:S02]  /*1e8e0*/  F2FP.SATFINITE.E4M3.F32.PACK_AB_MERGE_C R11, RZ, R5, RZ ;  /* 0x00000005ff0b723e */ /* 0x001fe400048070ff */
[----:B-1----:R-:W-:Y:S01]  /*1e8f0*/  F2FP.SATFINITE.E4M3.F32.PACK_AB_MERGE_C R13, RZ, R7, RZ ;  /* 0x00000007ff0d723e */ /* 0x002fe200048070ff */
[----:B------:R0:W-:Y:S04]  /*1e900*/  @!P0 STG.E.U8 desc[UR20][R2.64+0xd8], R9 ;  /* 0x0000d80902008986 */ /* 0x0001e8000c101114 */
[----:B------:R1:W-:Y:S01]  /*1e910*/  @!P1 STG.E.U8 desc[UR20][R2.64+0xd9], R11 ;  /* 0x0000d90b02009986 */ /* 0x0003e2000c101114 */
[----:B0-----:R-:W-:-:S03]  /*1e920*/  F2FP.SATFINITE.E4M3.F32.PACK_AB_MERGE_C R9, RZ, R4, RZ ;  /* 0x00000004ff09723e */ /* 0x001fc600048070ff */
[----:B------:R0:W-:Y:S01]  /*1e930*/  @!P5 STG.E.U8 desc[UR20][R24.64+0xd8], R15 ;  /* 0x0000d80f1800d986 */ /* 0x0001e2000c101114 */
[----:B--2---:R-:W-:-:S03]  /*1e940*/  FMUL R5, R36, UR22 ;  /* 0x0000001624057c20 */ /* 0x004fc60008400000 */
[----:B------:R-:W2:Y:S02]  /*1e950*/  LDL.LU R36, [R1+0x23c] ;  /* 0x00023c0001247983 */ /* 0x000ea40000300800 */
[----:B-1----:R-:W-:Y:S01]  /*1e960*/  F2FP.SATFINITE.E4M3.F32.PACK_AB_MERGE_C R11, RZ, R5, RZ ;  /* 0x00000005ff0b723e */ /* 0x002fe200048070ff */
[----:B------:R-:W-:Y:S02]  /*1e970*/  FMUL R6, R35, UR22 ;  /* 0x0000001623067c20 */ /* 0x000fe40008400000 */
[----:B------:R-:W2:Y:S01]  /*1e980*/  LDL.LU R35, [R1+0x240] ;  /* 0x0002400001237983 */ /* 0x000ea20000300800 */
[----:B----4-:R-:W-:-:S03]  /*1e990*/  FMUL R7, R34, UR22 ;  /* 0x0000001622077c20 */ /* 0x010fc60008400000 */
[----:B------:R-:W4:Y:S01]  /*1e9a0*/  LDL.LU R34, [R1+0x244] ;  /* 0x0002440001227983 */ /* 0x000f220000300800 */
[----:B-----5:R-:W-:-:S03]  /*1e9b0*/  FMUL R4, R33, UR22 ;  /* 0x0000001621047c20 */ /* 0x020fc60008400000 */
[----:B------:R-:W5:Y:S01]  /*1e9c0*/  LDL.LU R33, [R1+0x248] ;  /* 0x0002480001217983 */ /* 0x000f620000300800 */
[----:B0-----:R-:W-:Y:S01]  /*1e9d0*/  F2FP.SATFINITE.E4M3.F32.PACK_AB_MERGE_C R15, RZ, R6, RZ ;  /* 0x00000006ff0f723e */ /* 0x001fe200048070ff */
[----:B---3--:R-:W-:Y:S02]  /*1e9e0*/  FMUL R5, R31, UR22 ;  /* 0x000000161f057c20 */ /* 0x008fe40008400000 */
[----:B------:R-:W3:Y:S01]  /*1e9f0*/  LDL.LU R31, [R1+0x24c] ;  /* 0x00024c00011f7983 */ /* 0x000ee20000300800 */
[----:B------:R-:W-:-:S03]  /*1ea00*/  FMUL R6, R30, UR22 ;  /* 0x000000161e067c20 */ /* 0x000fc60008400000 */
[----:B------:R-:W3:Y:S01]  /*1ea10*/  LDL.LU R30, [R1+0x250] ;  /* 0x00025000011e7983 */ /* 0x000ee20000300800 */
[C---:B------:R-:W-:Y:S02]  /*1ea20*/  ISETP.LT.OR P6, PT, R0.reuse, 0xda, !P2 ;  /* 0x000000da0000780c */ /* 0x040fe400057c1670 */
[C---:B------:R-:W-:Y:S02]  /*1ea30*/  ISETP.LT.OR P5, PT, R0.reuse, 0xe1, !P3 ;  /* 0x000000e10000780c */ /* 0x040fe40005fa1670 */
[C---:B------:R-:W-:Y:S02]  /*1ea40*/  ISETP.LT.OR P0, PT, R0.reuse, 0xe1, !P2 ;  /* 0x000000e10000780c */ /* 0x040fe40005701670 */
[----:B------:R-:W-:-:S07]  /*1ea50*/  ISETP.LT.OR P1, PT, R0, 0xe2, !P2 ;  /* 0x000000e20000780c */ /* 0x000fce0005721670 */
[----:B------:R0:W-:Y:S01]  /*1ea60*/  @!P6 STG.E.U8 desc[UR20][R24.64+0xd9], R13 ;  /* 0x0000d90d1800e986 */ /* 0x0001e2000c101114 */
[C---:B------:R-:W-:Y:S02]  /*1ea70*/  ISETP.LT.OR P6, PT, R0.reuse, 0xe2, !P3 ;  /* 0x000000e20000780c */ /* 0x040fe40005fc1670 */
[----:B------:R-:W-:Y:S01]  /*1ea80*/  F2FP.SATFINITE.E4M3.F32.PACK_AB_MERGE_C R7, RZ, R7, RZ ;  /* 0x00000007ff07723e */ /* 0x000fe200048070ff */
[----:B------:R1:W-:Y:S01]  /*1ea90*/  @!P5 STG.E.U8 desc[UR20][R2.64+0xe0], R9 ;  /* 0x0000e0090200d986 */ /* 0x0003e2000c101114 */
[----:B------:R-:W-:Y:S02]  /*1eaa0*/  ISETP.LT.OR P5, PT, R0, 0xea, !P2 ;  /* 0x000000ea0000780c */ /* 0x000fe400057a1670 */
[----:B0-----:R-:W-:Y:S01]  /*1eab0*/  F2FP.SATFINITE.E4M3.F32.PACK_AB_MERGE_C R13, RZ, R4, RZ ;  /* 0x00000004ff0d723e */ /* 0x001fe200048070ff */
[----:B------:R-:W-:-:S06]  /*1eac0*/  FMUL R4, R38, UR22 ;  /* 0x0000001626047c20 */ /* 0x000fcc0008400000 */
[----:B------:R-:W-:Y:S01]  /*1ead0*/  @!P6 STG.E.U8 desc[UR20][R2.64+0xe1], R11 ;  /* 0x0000e10b0200e986 */ /* 0x000fe2000c101114 */
[----:B------:R-:W-:-:S03]  /*1eae0*/  ISETP.LT.OR P6, PT, R0, 0xe9, !P3 ;  /* 0x000000e90000780c */ /* 0x000fc60005fc1670 */
[----:B------:R-:W-:Y:S01]  /*1eaf0*/  @!P0 STG.E.U8 desc[UR20][R24.64+0xe0], R15 ;  /* 0x0000e00f18008986 */ /* 0x000fe2000c101114 */
[----:B------:R-:W-:-:S03]  /*1eb00*/  ISETP.LT.OR P0, PT, R0, 0xea, !P3 ;  /* 0x000000ea0000780c */ /* 0x000fc60005f01670 */
[----:B------:R0:W-:Y:S04]  /*1eb10*/  @!P1 STG.E.U8 desc[UR20][R24.64+0xe1], R7 ;  /* 0x0000e10718009986 */ /* 0x0001e8000c101114 */
[----:B------:R-:W3:Y:S01]  /*1eb20*/  LDL.LU R38, [R1+0x254] ;  /* 0x0002540001267983 */ /* 0x000ee20000300800 */
[----:B-1----:R-:W-:Y:S02]  /*1eb30*/  F2FP.SATFINITE.E4M3.F32.PACK_AB_MERGE_C R9, RZ, R5, RZ ;  /* 0x00000005ff09723e */ /* 0x002fe400048070ff */
[----:B0-----:R-:W-:Y:S01]  /*1eb40*/  F2FP.SATFINITE.E4M3.F32.PACK_AB_MERGE_C R7, RZ, R4, RZ ;  /* 0x00000004ff07723e */ /* 0x001fe200048070ff */
[----:B------:R-:W-:Y:S02]  /*1eb50*/  FMUL R4, R37, UR22 ;  /* 0x0000001625047c20 */ /* 0x000fe40008400000 */
[----:B------:R-:W3:Y:S01]  /*1eb60*/  LDL.LU R37, [R1+0x258] ;  /* 0x0002580001257983 */ /* 0x000ee20000300800 */
[----:B------:R-:W-:-:S02]  /*1eb70*/  F2FP.SATFINITE.E4M3.F32.PACK_AB_MERGE_C R11, RZ, R6, RZ ;  /* 0x00000006ff0b723e */ /* 0x000fc400048070ff */
[----:B------:R-:W-:Y:S01]  /*1eb80*/  F2FP.SATFINITE.E4M3.F32.PACK_AB_MERGE_C R15, RZ, R4, RZ ;  /* 0x00000004ff0f723e */ /* 0x000fe200048070ff */
[----:B------:R-:W-:Y:S04]  /*1eb90*/  @!P6 STG.E.U8 desc[UR20][R2.64+0xe8], R13 ;  /* 0x0000e80d0200e986 */ /* 0x000fe8000c101114 */
[----:B------:R0:W-:Y:S04]  /*1eba0*/  @!P0 STG.E.U8 desc[UR20][R2.64+0xe9], R9 ;  /* 0x0000e90902008986 */ /* 0x0001e8000c101114 */
[----:B------:R1:W-:Y:S01]  /*1ebb0*/  @!P5 STG.E.U8 desc[UR20][R24.64+0xe9], R11 ;  /* 0x0000e90b1800d986 */ /* 0x0003e2000c101114 */
[----:B--2---:R-:W-:-:S03]  /*1ebc0*/  FMUL R5, R36, UR22 ;  /* 0x0000001624057c20 */ /* 0x004fc60008400000 */
[----:B------:R-:W2:Y:S02]  /*1ebd0*/  LDL.LU R36, [R1+0x25c] ;  /* 0x00025c0001247983 */ /* 0x000ea40000300800 */
[----:B0-----:R-:W-:Y:S01]  /*1ebe0*/  F2FP.SATFINITE.E4M3.F32.PACK_AB_MERGE_C R9, RZ, R5, RZ ;  /* 0x00000005ff09723e */ /* 0x001fe200048070ff */
[----:B------:R-:W-:Y:S02]  /*1ebf0*/  FMUL R6, R35, UR22 ;  /* 0x0000001623067c20 */ /* 0x000fe40008400000 */
[----:B------:R-:W2:Y:S01]  /*1ec00*/  LDL.LU R35, [R1+0x260] ;  /* 0x0002600001237983 */ /* 0x000ea20000300800 */
[----:B----4-:R-:W-:-:S03]  /*1ec10*/  FMUL R4, R34, UR22 ;  /* 0x0000001622047c20 */ /* 0x010fc60008400000 */
[----:B------:R-:W4:Y:S02]  /*1ec20*/  LDL.LU R34, [R1+0x264] ;  /* 0x0002640001227983 */ /* 0x000f240000300800 */
[----:B-1----:R-:W-:Y:S01]  /*1ec30*/  F2FP.SATFINITE.E4M3.F32.PACK_AB_MERGE_C R11, RZ, R4, RZ ;  /* 0x00000004ff0b723e */ /* 0x002fe200048070ff */
[----:B-----5:R-:W-:Y:S02]  /*1ec40*/  FMUL R4, R33, UR22 ;  /* 0x0000001621047c20 */ /* 0x020fe40008400000 */
[----:B------:R-:W5:Y:S03]  /*1ec50*/  LDL.LU R33, [R1+0x268] ;  /* 0x0002680001217983 */ /* 0x000f660000300800 */
[----:B------:R-:W-:Y:S01]  /*1ec60*/  F2FP.SATFINITE.E4M3.F32.PACK_AB_MERGE_C R13, RZ, R4, RZ ;  /* 0x00000004ff0d723e */ /* 0x000fe200048070ff */
        /* <DEDUP_REMOVED lines=9> */
[----:B------:R-:W-:-:S03]  /*1ed00*/  ISETP.LT.OR P1, PT, R0, 0xf1, !P2 ;  /* 0x000000f10000780c */ /* 0x000fc60005721670 */
[----:B------:R1:W-:Y:S01]  /*1ed10*/  @!P6 STG.E.U8 desc[UR20][R2.64+0xf0], R15 ;  /* 0x0000f00f0200e986 */ /* 0x0003e2000c101114 */
[C---:B------:R-:W-:Y:S02]  /*1ed20*/  ISETP.LT.OR P6, PT, R0.reuse, 0xf9, !P3 ;  /* 0x000000f90000780c */ /* 0x040fe40005fc1670 */
[----:B------:R-:W-:Y:S01]  /*1ed30*/  ISETP.LT.OR P3, PT, R0, 0xfa, !P3 ;  /* 0x000000fa0000780c */ /* 0x000fe20005f61670 */
[----:B------:R1:W-:Y:S01]  /*1ed40*/  @!P0 STG.E.U8 desc[UR20][R2.64+0xf1], R9 ;  /* 0x0000f10902008986 */ /* 0x0003e2000c101114 */
[----:B0-----:R-:W-:Y:S02]  /*1ed50*/  F2FP.SATFINITE.E4M3.F32.PACK_AB_MERGE_C R7, RZ, R6, RZ ;  /* 0x00000006ff07723e */ /* 0x001fe400048070ff */
[----:B-1----:R-:W-:Y:S02]  /*1ed60*/  F2FP.SATFINITE.E4M3.F32.PACK_AB_MERGE_C R15, RZ, R5, RZ ;  /* 0x00000005ff0f723e */ /* 0x002fe400048070ff */
[----:B------:R-:W-:Y:S01]  /*1ed70*/  F2FP.SATFINITE.E4M3.F32.PACK_AB_MERGE_C R9, RZ, R4, RZ ;  /* 0x00000004ff09723e */ /* 0x000fe200048070ff */
[----:B------:R-:W-:-:S02]  /*1ed80*/  FMUL R4, R38, UR22 ;  /* 0x0000001626047c20 */ /* 0x000fc40008400000 */
[----:B------:R-:W3:Y:S04]  /*1ed90*/  LDL.LU R38, [R1+0x274] ;  /* 0x0002740001267983 */ /* 0x000ee80000300800 */
[----:B------:R0:W-:Y:S01]  /*1eda0*/  @!P5 STG.E.U8 desc[UR20][R24.64+0xf1], R11 ;  /* 0x0000f10b1800d986 */ /* 0x0001e2000c101114 */
[----:B------:R-:W-:Y:S01]  /*1edb0*/  ISETP.LT.OR P5, PT, R0, 0xf9, !P2 ;  /* 0x000000f90000780c */ /* 0x000fe200057a1670 */
[----:B------:R-:W-:Y:S02]  /*1edc0*/  FMUL R5, R37, UR22 ;  /* 0x0000001625057c20 */ /* 0x000fe40008400000 */
[----:B------:R-:W3:Y:S04]  /*1edd0*/  LDL.LU R37, [R1+0x278] ;  /* 0x0002780001257983 */ /* 0x000ee80000300800 */
[----:B------:R1:W-:Y:S04]  /*1ede0*/  @!P1 STG.E.U8 desc[UR20][R24.64+0xf0], R7 ;  /* 0x0000f00718009986 */ /* 0x0003e8000c101114 */
[----:B------:R-:W-:Y:S04]  /*1edf0*/  @!P6 STG.E.U8 desc[UR20][R2.64+0xf8], R13 ;  /* 0x0000f80d0200e986 */ /* 0x000fe8000c101114 */
[----:B------:R4:W-:Y:S01]  /*1ee00*/  @!P3 STG.E.U8 desc[UR20][R2.64+0xf9], R15 ;  /* 0x0000f90f0200b986 */ /* 0x0009e2000c101114 */
[----:B0-----:R-:W-:-:S03]  /*1ee10*/  F2FP.SATFINITE.E4M3.F32.PACK_AB_MERGE_C R11, RZ, R4, RZ ;  /* 0x00000004ff0b723e */ /* 0x001fc600048070ff */
[----:B------:R0:W-:Y:S01]  /*1ee20*/  @!P5 STG.E.U8 desc[UR20][R24.64+0xf8], R9 ;  /* 0x0000f8091800d986 */ /* 0x0001e2000c101114 */
[----:B--2---:R-:W-:-:S03]  /*1ee30*/  FMUL R6, R36, UR22 ;  /* 0x0000001624067c20 */ /* 0x004fc60008400000 */
[----:B------:R-:W2:Y:S01]  /*1ee40*/  LDL.LU R36, [R1+0x27c] ;  /* 0x00027c0001247983 */ /* 0x000ea20000300800 */
[----:B-1----:R-:W-:-:S03]  /*1ee50*/  FMUL R7, R35, UR22 ;  /* 0x0000001623077c20 */ /* 0x002fc60008400000 */
        /* <DEDUP_REMOVED lines=10> */
[----:B------:R-:W-:Y:S02]  /*1ef00*/  ISETP.GE.AND P1, PT, R32, 0x81, PT ;  /* 0x000000812000780c */ /* 0x000fe40003f26270 */
[C---:B------:R-:W-:Y:S02]  /*1ef10*/  ISETP.LT.OR P2, PT, R0.reuse, 0xfa, !P2 ;  /* 0x000000fa0000780c */ /* 0x040fe40005741670 */
[C---:B------:R-:W-:Y:S02]  /*1ef20*/  ISETP.LT.OR P6, PT, R0.reuse, 0x1, !P1 ;  /* 0x000000010000780c */ /* 0x040fe40004fc1670 */
[----:B------:R-:W-:Y:S02]  /*1ef30*/  ISETP.LT.OR P3, PT, R0, 0x2, !P1 ;  /* 0x000000020000780c */ /* 0x000fe40004f61670 */
[----:B------:R-:W-:Y:S02]  /*1ef40*/  F2FP.SATFINITE.E4M3.F32.PACK_AB_MERGE_C R5, RZ, R5, RZ ;  /* 0x00000005ff05723e */ /* 0x000fe400048070ff */
[----:B------:R-:W-:-:S05]  /*1ef50*/  ISETP.GE.AND P0, PT, R32, 0x89, PT ;  /* 0x000000892000780c */ /* 0x000fca0003f06270 */
[----:B------:R-:W-:Y:S01]  /*1ef60*/  @!P2 STG.E.U8 desc[UR20][R24.64+0xf9], R11 ;  /* 0x0000f90b1800a986 */ /* 0x000fe2000c101114 */
[----:B------:R-:W-:-:S03]  /*1ef70*/  F2FP.SATFINITE.E4M3.F32.PACK_AB_MERGE_C R13, RZ, R6, RZ ;  /* 0x00000006ff0d723e */ /* 0x000fc600048070ff */
[----:B------:R0:W-:Y:S01]  /*1ef80*/  @!P6 STG.E.U8 desc[UR20][R28.64], R5 ;  /* 0x000000051c00e986 */ /* 0x0001e2000c101114 */
[C---:B------:R-:W-:Y:S02]  /*1ef90*/  ISETP.LT.OR P6, PT, R0.reuse, 0x2, !P0 ;  /* 0x000000020000780c */ /* 0x040fe400047c1670 */
[C---:B------:R-:W-:Y:S01]  /*1efa0*/  ISETP.LT.OR P5, PT, R0.reuse, 0x1, !P0 ;  /* 0x000000010000780c */ /* 0x040fe200047a1670 */
[----:B------:R1:W-:Y:S01]  /*1efb0*/  @!P3 STG.E.U8 desc[UR20][R28.64+0x1], R13 ;  /* 0x0000010d1c00b986 */ /* 0x0003e2000c101114 */
[----:B------:R-:W-:Y:S02]  /*1efc0*/  ISETP.LT.OR P2, PT, R0, 0xa, !P1 ;  /* 0x0000000a0000780c */ /* 0x000fe40004f41670 */
[----:B0-----:R-:W-:Y:S02]  /*1efd0*/  F2FP.SATFINITE.E4M3.F32.PACK_AB_MERGE_C R5, RZ, R3, RZ ;  /* 0x00000003ff05723e */ /* 0x001fe400048070ff */
[----:B-1----:R-:W-:Y:S01]  /*1efe0*/  F2FP.SATFINITE.E4M3.F32.PACK_AB_MERGE_C R13, RZ, R2, RZ ;  /* 0x00000002ff0d723e */ /* 0x002fe200048070ff */
[----:B------:R-:W-:-:S02]  /*1eff0*/  FMUL R3, R38, UR22 ;  /* 0x0000001626037c20 */ /* 0x000fc40008400000 */
[----:B------:R-:W3:Y:S01]  /*1f000*/  LDL.LU R38, [R1+0x294] ;  /* 0x0002940001267983 */ /* 0x000ee20000300800 */
[----:B------:R-:W-:Y:S02]  /*1f010*/  F2FP.SATFINITE.E4M3.F32.PACK_AB_MERGE_C R11, RZ, R4, RZ ;  /* 0x00000004ff0b723e */ /* 0x000fe400048070ff */
[----:B------:R-:W-:Y:S01]  /*1f020*/  ISETP.LT.OR P3, PT, R0, 0x9, !P1 ;  /* 0x000000090000780c */ /* 0x000fe20004f61670 */
[----:B------:R0:W-:Y:S01]  /*1f030*/  @!P6 STG.E.U8 desc[UR20][R26.64+0x1], R9 ;  /* 0x000001091a00e986 */ /* 0x0001e2000c101114 */
[----:B------:R-:W-:-:S03]  /*1f040*/  FMUL R2, R37, UR22 ;  /* 0x0000001625027c20 */ /* 0x000fc60008400000 */
[----:B------:R-:W3:Y:S01]  /*1f050*/  LDL.LU R37, [R1+0x298] ;  /* 0x0002980001257983 */ /* 0x000ee20000300800 */
[----:B------:R-:W-:Y:S02]  /*1f060*/  F2FP.SATFINITE.E4M3.F32.PACK_AB_MERGE_C R7, RZ, R7, RZ ;  /* 0x00000007ff07723e */ /* 0x000fe400048070ff */
[----:B0-----:R-:W-:-:S03]  /*1f070*/  F2FP.SATFINITE.E4M3.F32.PACK_AB_MERGE_C R9, RZ, R2, RZ ;  /* 0x00000002ff09723e */ /* 0x001fc600048070ff */
        /* <DEDUP_REMOVED lines=8> */
[----:B------:R-:W2:Y:S03]  /*1f100*/  LDL.LU R35, [R1+0x2a0] ;  /* 0x0002a00001237983 */ /* 0x000ea60000300800 */
[----:B------:R-:W-:Y:S01]  /*1f110*/  F2FP.SATFINITE.E4M3.F32.PACK_AB_MERGE_C R15, RZ, R2, RZ ;  /* 0x00000002ff0f723e */ /* 0x000fe200048070ff */
[----:B----4-:R-:W-:Y:S02]  /*1f120*/  FMUL R2, R34, UR22 ;  /* 0x0000001622027c20 */ /* 0x010fe40008400000 */
[----:B------:R-:W4:Y:S01]  /*1f130*/  LDL.LU R34, [R1+0x2a4] ;  /* 0x0002a40001227983 */ /* 0x000f220000300800 */
[----:B-----5:R-:W-:-:S03]  /*1f140*/  FMUL R3, R33, UR22 ;  /* 0x0000001621037c20 */ /* 0x020fc60008400000 */
[----:B------:R-:W5:Y:S01]  /*1f150*/  LDL.LU R33, [R1+0x2a8] ;  /* 0x0002a80001217983 */ /* 0x000f620000300800 */
[----:B---3--:R-:W-:-:S03]  /*1f160*/  FMUL R4, R31, UR22 ;  /* 0x000000161f047c20 */ /* 0x008fc60008400000 */
[----:B------:R-:W3:Y:S01]  /*1f170*/  LDL.LU R31, [R1+0x2ac] ;  /* 0x0002ac00011f7983 */ /* 0x000ee20000300800 */
[----:B0-----:R-:W-:-:S03]  /*1f180*/  FMUL R5, R30, UR22 ;  /* 0x000000161e057c20 */ /* 0x001fc60008400000 */
[----:B------:R-:W3:Y:S01]  /*1f190*/  LDL.LU R30, [R1+0x2b0] ;  /* 0x0002b000011e7983 */ /* 0x000ee20000300800 */
[C---:B------:R-:W-:Y:S02]  /*1f1a0*/  ISETP.LT.OR P6, PT, R0.reuse, 0xa, !P0 ;  /* 0x0000000a0000780c */ /* 0x040fe400047c1670 */
[C---:B------:R-:W-:Y:S02]  /*1f1b0*/  ISETP.LT.OR P5, PT, R0.reuse, 0x9, !P0 ;  /* 0x000000090000780c */ /* 0x040fe400047a1670 */
[C---:B------:R-:W-:Y:S02]  /*1f1c0*/  ISETP.LT.OR P3, PT, R0.reuse, 0x11, !P1 ;  /* 0x000000110000780c */ /* 0x040fe40004f61670 */
[----:B------:R-:W-:-:S07]  /*1f1d0*/  ISETP.LT.OR P2, PT, R0, 0x12, !P1 ;  /* 0x000000120000780c */ /* 0x000fce0004f41670 */
[----:B------:R0:W-:Y:S01]  /*1f1e0*/  @!P6 STG.E.U8 desc[UR20][R26.64+0x9], R7 ;  /* 0x000009071a00e986 */ /* 0x0001e2000c101114 */
[----:B------:R-:W-:-:S03]  /*1f1f0*/  ISETP.LT.OR P6, PT, R0, 0x12, !P0 ;  /* 0x000000120000780c */ /* 0x000fc600047c1670 */
[----:B------:R-:W-:Y:S01]  /*1f200*/  @!P5 STG.E.U8 desc[UR20][R26.64+0x8], R13 ;  /* 0x0000080d1a00d986 */ /* 0x000fe2000c101114 */
[----:B------:R-:W-:-:S03]  /*1f210*/  ISETP.LT.OR P5, PT, R0, 0x11, !P0 ;  /* 0x000000110000780c */ /* 0x000fc600047a1670 */
[----:B------:R1:W-:Y:S01]  /*1f220*/  @!P3 STG.E.U8 desc[UR20][R28.64+0x10], R9 ;  /* 0x000010091c00b986 */ /* 0x0003e2000c101114 */
[C---:B------:R-:W-:Y:S02]  /*1f230*/  ISETP.LT.OR P3, PT, R0.reuse, 0x19, !P1 ;  /* 0x000000190000780c */ /* 0x040fe40004f61670 */
[----:B0-----:R-:W-:Y:S01]  /*1f240*/  F2FP.SATFINITE.E4M3.F32.PACK_AB_MERGE_C R7, RZ, R2, RZ ;  /* 0x00000002ff07723e */ /* 0x001fe200048070ff */
[----:B------:R0:W-:Y:S01]  /*1f250*/  @!P2 STG.E.U8 desc[UR20][R28.64+0x11], R11 ;  /* 0x0000110b1c00a986 */ /* 0x0001e2000c101114 */
[----:B------:R-:W-:Y:S02]  /*1f260*/  ISETP.LT.OR P2, PT, R0, 0x1a, !P1 ;  /* 0x0000001a0000780c */ /* 0x000fe40004f41670 */
[----:B-1----:R-:W-:Y:S01]  /*1f270*/  F2FP.SATFINITE.E4M3.F32.PACK_AB_MERGE_C R9, RZ, R3, RZ ;  /* 0x00000003ff09723e */ /* 0x002fe200048070ff */
[----:B------:R-:W-:Y:S02]  /*1f280*/  FMUL R2, R38, UR22 ;  /* 0x0000001626027c20 */ /* 0x000fe40008400000 */
[----:B------:R-:W3:Y:S01]  /*1f290*/  LDL.LU R38, [R1+0x2b4] ;  /* 0x0002b40001267983 */ /* 0x000ee20000300800 */
[----:B0-----:R-:W-:-:S03]  /*1f2a0*/  F2FP.SATFINITE.E4M3.F32.PACK_AB_MERGE_C R11, RZ, R4, RZ ;  /* 0x00000004ff0b723e */ /* 0x001fc600048070ff */
[----:B------:R0:W-:Y:S01]  /*1f2b0*/  @!P6 STG.E.U8 desc[UR20][R26.64+0x11], R7 ;  /* 0x000011071a00e986 */ /* 0x0001e2000c101114 */
[----:B------:R-:W-:Y:S01]  /*1f2c0*/  ISETP.LT.OR P6, PT, R0, 0x1a, !P0 ;  /* 0x0000001a0000780c */ /* 0x000fe200047c1670 */
[----:B------:R-:W-:Y:S02]  /*1f2d0*/  FMUL R3, R37, UR22 ;  /* 0x0000001625037c20 */ /* 0x000fe40008400000 */
[----:B------:R-:W3:Y:S01]  /*1f2e0*/  LDL.LU R37, [R1+0x2b8] ;  /* 0x0002b80001257983 */ /* 0x000ee20000300800 */
[----:B0-----:R-:W-:-:S03]  /*1f2f0*/  F2FP.SATFINITE.E4M3.F32.PACK_AB_MERGE_C R7, RZ, R2, RZ ;  /* 0x00000002ff07723e */ /* 0x001fc600048070ff */
[----:B------:R-:W-:Y:S04]  /*1f300*/  @!P5 STG.E.U8 desc[UR20][R26.64+0x10], R15 ;  /* 0x0000100f1a00d986 */ /* 0x000fe8000c101114 */
        /* <DEDUP_REMOVED lines=13> */
[----:B------:R-:W5:Y:S02]  /*1f3e0*/  LDL.LU R33, [R1+0x2c8] ;  /* 0x0002c80001217983 */ /* 0x000f640000300800 */
        /* <DEDUP_REMOVED lines=8> */
[----:B------:R-:W-:Y:S02]  /*1f470*/  F2FP.SATFINITE.E4M3.F32.PACK_AB_MERGE_C R5, RZ, R5, RZ ;  /* 0x00000005ff05723e */ /* 0x000fe400048070ff */
[----:B------:R-:W-:-:S05]  /*1f480*/  ISETP.LT.OR P6, PT, R0, 0x22, !P0 ;  /* 0x000000220000780c */ /* 0x000fca00047c1670 */
[----:B------:R0:W-:Y:S01]  /*1f490*/  @!P5 STG.E.U8 desc[UR20][R26.64+0x18], R5 ;  /* 0x000018051a00d986 */ /* 0x0001e2000c101114 */
[----:B------:R-:W-:-:S03]  /*1f4a0*/  ISETP.LT.OR P5, PT, R0, 0x21, !P0 ;  /* 0x000000210000780c */ /* 0x000fc600047a1670 */
[----:B------:R-:W-:Y:S01]  /*1f4b0*/  @!P3 STG.E.U8 desc[UR20][R28.64+0x20], R9 ;  /* 0x000020091c00b986 */ /* 0x000fe2000c101114 */
[----:B------:R-:W-:-:S03]  /*1f4c0*/  ISETP.LT.OR P3, PT, R0, 0x29, !P1 ;  /* 0x000000290000780c */ /* 0x000fc60004f61670 */
[----:B------:R1:W-:Y:S01]  /*1f4d0*/  @!P2 STG.E.U8 desc[UR20][R28.64+0x21], R11 ;  /* 0x0000210b1c00a986 */ /* 0x0003e2000c101114 */
[----:B------:R-:W-:Y:S02]  /*1f4e0*/  ISETP.LT.OR P2, PT, R0, 0x2a, !P1 ;  /* 0x0000002a0000780c */ /* 0x000fe40004f41670 */
[----:B0-----:R-:W-:Y:S02]  /*1f4f0*/  F2FP.SATFINITE.E4M3.F32.PACK_AB_MERGE_C R5, RZ, R3, RZ ;  /* 0x00000003ff05723e */ /* 0x001fe400048070ff */
[----:B-1----:R-:W-:Y:S01]  /*1f500*/  F2FP.SATFINITE.E4M3.F32.PACK_AB_MERGE_C R11, RZ, R2, RZ ;  /* 0x00000002ff0b723e */ /* 0x002fe200048070ff */
[----:B------:R-:W-:Y:S02]  /*1f510*/  FMUL R2, R38, UR22 ;  /* 0x0000001626027c20 */ /* 0x000fe40008400000 */
[----:B------:R-:W3:Y:S01]  /*1f520*/  LDL.LU R38, [R1+0x2d4] ;  /* 0x0002d40001267983 */ /* 0x000ee20000300800 */
[----:B------:R-:W-:-:S03]  /*1f530*/  F2FP.SATFINITE.E4M3.F32.PACK_AB_MERGE_C R9, RZ, R4, RZ ;  /* 0x00000004ff09723e */ /* 0x000fc600048070ff */
[----:B------:R-:W-:Y:S01]  /*1f540*/  @!P6 STG.E.U8 desc[UR20][R26.64+0x21], R5 ;  /* 0x000021051a00e986 */ /* 0x000fe2000c101114 */
[----:B------:R-:W-:Y:S01]  /*1f550*/  ISETP.LT.OR P6, PT, R0, 0x2a, !P0 ;  /* 0x0000002a0000780c */ /* 0x000fe200047c1670 */
[----:B------:R-:W-:Y:S02]  /*1f560*/  FMUL R3, R37, UR22 ;  /* 0x0000001625037c20 */ /* 0x000fe40008400000 */
[----:B------:R-:W3:Y:S04]  /*1f570*/  LDL.LU R37, [R1+0x2d8] ;  /* 0x0002d80001257983 */ /* 0x000ee80000300800 */
[----:B------:R-:W-:Y:S04]  /*1f580*/  @!P5 STG.E.U8 desc[UR20][R26.64+0x20], R13 ;  /* 0x0000200d1a00d986 */ /* 0x000fe8000c101114 */
[----:B------:R0:W-:Y:S04]  /*1f590*/  @!P3 STG.E.U8 desc[UR20][R28.64+0x28], R7 ;  /* 0x000028071c00b986 */ /* 0x0001e8000c101114 */
[----:B------:R1:W-:Y:S01]  /*1f5a0*/  @!P2 STG.E.U8 desc[UR20][R28.64+0x29], R9 ;  /* 0x000029091c00a986 */ /* 0x0003e2000c101114 */
[----:B0-----:R-:W-:-:S02]  /*1f5b0*/  F2FP.SATFINITE.E4M3.F32.PACK_AB_MERGE_C R7, RZ, R2, RZ ;  /* 0x00000002ff07723e */ /* 0x001fc400048070ff */
[----:B-1----:R-:W-:-:S03]  /*1f5c0*/  F2FP.SATFINITE.E4M3.F32.PACK_AB_MERGE_C R9, RZ, R3, RZ ;  /* 0x00000003ff09723e */ /* 0x002fc600048070ff */
[----:B------:R0:W-:Y:S01]  /*1f5d0*/  @!P6 STG.E.U8 desc[UR20][R26.64+0x29], R7 ;  /* 0x000029071a00e986 */ /* 0x0001e2000c101114 */
[----:B--2---:R-:W-:-:S03]  /*1f5e0*/  FMUL R4, R36, UR22 ;  /* 0x0000001624047c20 */ /* 0x004fc60008400000 */
[----:B------:R-:W2:Y:S02]  /*1f5f0*/  LDL.LU R36, [R1+0x2dc] ;  /* 0x0002dc0001247983 */ /* 0x000ea40000300800 */
[----:B------:R-:W-:Y:S01]  /*1f600*/  F2FP.SATFINITE.E4M3.F32.PACK_AB_MERGE_C R13, RZ, R4, RZ ;  /* 0x00000004ff0d723e */ /* 0x000fe200048070ff */
        /* <DEDUP_REMOVED lines=15> */
[----:B------:R-:W-:Y:S01]  /*1f700*/  @!P5 STG.E.U8 desc[UR20][R26.64+0x28], R11 ;  /* 0x0000280b1a00d986 */ /* 0x000fe2000c101114 */
[----:B------:R-:W-:-:S03]  /*1f710*/  ISETP.LT.OR P5, PT, R0, 0x31, !P0 ;  /* 0x000000310000780c */ /* 0x000fc600047a1670 */
[----:B------:R0:W-:Y:S01]  /*1f720*/  @!P2 STG.E.U8 desc[UR20][R28.64+0x31], R13 ;  /* 0x0000310d1c00a986 */ /* 0x0001e2000c101114 */
[----:B------:R-:W-:-:S03]  /*1f730*/  ISETP.LT.OR P2, PT, R0, 0x3a, !P1 ;  /* 0x0000003a0000780c */ /* 0x000fc60004f41670 */
[----:B------:R1:W-:Y:S01]  /*1f740*/  @!P3 STG.E.U8 desc[UR20][R28.64+0x30], R9 ;  /* 0x000030091c00b986 */ /* 0x0003e2000c101114 */
[----:B------:R-:W-:Y:S02]  /*1f750*/  ISETP.LT.OR P3, PT, R0, 0x39, !P1 ;  /* 0x000000390000780c */ /* 0x000fe40004f61670 */
[----:B------:R-:W-:Y:S02]  /*1f760*/  F2FP.SATFINITE.E4M3.F32.PACK_AB_MERGE_C R5, RZ, R5, RZ ;  /* 0x00000005ff05723e */ /* 0x000fe400048070ff */
[----:B0-----:R-:W-:Y:S02]  /*1f770*/  F2FP.SATFINITE.E4M3.F32.PACK_AB_MERGE_C R13, RZ, R2, RZ ;  /* 0x00000002ff0d723e */ /* 0x001fe400048070ff */
[----:B-1----:R-:W-:Y:S01]  /*1f780*/  F2FP.SATFINITE.E4M3.F32.PACK_AB_MERGE_C R9, RZ, R3, RZ ;  /* 0x00000003ff09723e */ /* 0x002fe200048070ff */
[----:B------:R-:W-:Y:S02]  /*1f790*/  FMUL R3, R38, UR22 ;  /* 0x0000001626037c20 */ /* 0x000fe40008400000 */
[----:B------:R-:W3:Y:S01]  /*1f7a0*/  LDL.LU R38, [R1+0x2f4] ;  /* 0x0002f40001267983 */ /* 0x000ee20000300800 */
[----:B------:R-:W-:-:S03]  /*1f7b0*/  F2FP.SATFINITE.E4M3.F32.PACK_AB_MERGE_C R11, RZ, R4, RZ ;  /* 0x00000004ff0b723e */ /* 0x000fc600048070ff */
[----:B------:R0:W-:Y:S01]  /*1f7c0*/  @!P6 STG.E.U8 desc[UR20][R26.64+0x31], R7 ;  /* 0x000031071a00e986 */ /* 0x0001e2000c101114 */
[----:B------:R-:W-:-:S03]  /*1f7d0*/  FMUL R2, R37, UR22 ;  /* 0x0000001625027c20 */ /* 0x000fc60008400000 */
[----:B------:R-:W3:Y:S01]  /*1f7e0*/  LDL.LU R37, [R1+0x2f8] ;  /* 0x0002f80001257983 */ /* 0x000ee20000300800 */
[----:B------:R-:W-:Y:S02]  /*1f7f0*/  ISETP.LT.OR P6, PT, R0, 0x3a, !P0 ;  /* 0x0000003a0000780c */ /* 0x000fe400047c1670 */
[----:B0-----:R-:W-:Y:S01]  /*1f800*/  F2FP.SATFINITE.E4M3.F32.PACK_AB_MERGE_C R7, RZ, R2, RZ ;  /* 0x00000002ff07723e */ /* 0x001fe200048070ff */
[----:B------:R0:W-:Y:S04]  /*1f810*/  @!P5 STG.E.U8 desc[UR20][R26.64+0x30], R5 ;  /* 0x000030051a00d986 */ /* 0x0001e8000c101114 */
[----:B------:R-:W-:Y:S04]  /*1f820*/  @!P2 STG.E.U8 desc[UR20][R28.64+0x39], R11 ;  /* 0x0000390b1c00a986 */ /* 0x000fe8000c101114 */
[----:B------:R1:W-:Y:S01]  /*1f830*/  @!P3 STG.E.U8 desc[UR20][R28.64+0x38], R9 ;  /* 0x000038091c00b986 */ /* 0x0003e2000c101114 */
[----:B0-----:R-:W-:-:S05]  /*1f840*/  F2FP.SATFINITE.E4M3.F32.PACK_AB_MERGE_C R5, RZ, R3, RZ ;  /* 0x00000003ff05723e */ /* 0x001fca00048070ff */
        /* <DEDUP_REMOVED lines=42> */
[----:B------:R-:W-:Y:S01]  /*1faf0*/  F2FP.SATFINITE.E4M3.F32.PACK_AB_MERGE_C R11, RZ, R4, RZ ;  /* 0x00000004ff0b723e */ /* 0x000fe200048070ff */
[----:B------:R-:W-:Y:S02]  /*1fb00*/  FMUL R2, R35, UR22 ;  /* 0x0000001623027c20 */ /* 0x000fe40008400000 */
[----:B------:R-:W2:Y:S03]  /*1fb10*/  LDL.LU R35, [R1+0x320] ;  /* 0x0003200001237983 */ /* 0x000ea60000300800 */
[----:B-1----:R-:W-:Y:S01]  /*1fb20*/  F2FP.SATFINITE.E4M3.F32.PACK_AB_MERGE_C R13, RZ, R2, RZ ;  /* 0x00000002ff0d723e */ /* 0x002fe200048070ff */
        /* <DEDUP_REMOVED lines=146> */
[----:B------:R-:W-:-:S03]  /*20450*/  FMUL R3, R37, UR22 ;  /* 0x0000001625037c20 */ /* 0x000fc60008400000 */
[----:B------:R-:W3:Y:S04]  /*20460*/  LDL.LU R37, [R1+0x398] ;  /* 0x0003980001257983 */ /* 0x000ee80000300800 */
[----:B------:R-:W-:Y:S04]  /*20470*/  @!P5 STG.E.U8 desc[UR20][R26.64+0x80], R13 ;  /* 0x0000800d1a00d986 */ /* 0x000fe8000c101114 */
[----:B------:R0:W-:Y:S04]  /*20480*/  @!P3 STG.E.U8 desc[UR20][R28.64+0x88], R7 ;  /* 0x000088071c00b986 */ /* 0x0001e8000c101114 */
[----:B------:R1:W-:Y:S01]  /*20490*/  @!P2 STG.E.U8 desc[UR20][R28.64+0x89], R9 ;  /* 0x000089091c00a986 */ /* 0x0003e2000c101114 */
[----:B0-----:R-:W-:-:S02]  /*204a0*/  F2FP.SATFINITE.E4M3.F32.PACK_AB_MERGE_C R7, RZ, R2, RZ ;  /* 0x00000002ff07723e */ /* 0x001fc400048070ff */
[----:B-1----:R-:W-:Y:S01]  /*204b0*/  F2FP.SATFINITE.E4M3.F32.PACK_AB_MERGE_C R9, RZ, R3, RZ ;  /* 0x00000003ff09723e */ /* 0x002fe200048070ff */
[----:B--2---:R-:W-:Y:S02]  /*204c0*/  FMUL R4, R36, UR22 ;  /* 0x0000001624047c20 */ /* 0x004fe40008400000 */
[----:B------:R-:W2:Y:S03]  /*204d0*/  LDL.LU R36, [R1+0x39c] ;  /* 0x00039c0001247983 */ /* 0x000ea60000300800 */
[----:B------:R-:W-:Y:S01]  /*204e0*/  F2FP.SATFINITE.E4M3.F32.PACK_AB_MERGE_C R13, RZ, R4, RZ ;  /* 0x00000004ff0d723e */ /* 0x000fe200048070ff */
[----:B------:R-:W-:Y:S02]  /*204f0*/  FMUL R5, R35, UR22 ;  /* 0x0000001623057c20 */ /* 0x000fe40008400000 */
[----:B------:R-:W2:Y:S01]  /*20500*/  LDL.LU R35, [R1+0x3a0] ;  /* 0x0003a00001237983 */ /* 0x000ea20000300800 */
[----:B----4-:R-:W-:-:S03]  /*20510*/  FMUL R2, R34, UR22 ;  /* 0x0000001622027c20 */ /* 0x010fc60008400000 */
[----:B------:R-:W4:Y:S01]  /*20520*/  LDL.LU R34, [R1+0x3a4] ;  /* 0x0003a40001227983 */ /* 0x000f220000300800 */
[----:B-----5:R-:W-:-:S03]  /*20530*/  FMUL R3, R33, UR22 ;  /* 0x0000001621037c20 */ /* 0x020fc60008400000 */
[----:B------:R-:W5:Y:S01]  /*20540*/  LDL.LU R33, [R1+0x3a8] ;  /* 0x0003a80001217983 */ /* 0x000f620000300800 */
        /* <DEDUP_REMOVED lines=16> */
[----:B------:R-:W-:Y:S01]  /*20650*/  @!P2 STG.E.U8 desc[UR20][R28.64+0x91], R13 ;  /* 0x0000910d1c00a986 */ /* 0x000fe2000c101114 */
[----:B------:R-:W-:Y:S02]  /*20660*/  ISETP.LT.OR P2, PT, R0, 0x9a, !P1 ;  /* 0x0000009a0000780c */ /* 0x000fe40004f41670 */
        /* <DEDUP_REMOVED lines=82> */
[----:B------:R0:W-:Y:S01]  /*20b90*/  @!P6 STG.E.U8 desc[UR20][R26.64+0xb1], R7 ;  /* 0x0000b1071a00e986 */ /* 0x0001e2000c101114 */
[----:B------:R-:W-:-:S03]  /*20ba0*/  FMUL R3, R38, UR22 ;  /* 0x0000001626037c20 */ /* 0x000fc60008400000 */
[----:B------:R-:W3:Y:S01]  /*20bb0*/  LDL.LU R38, [R1+0x3f4] ;  /* 0x0003f40001267983 */ /* 0x000ee20000300800 */
[----:B------:R-:W-:Y:S02]  /*20bc0*/  F2FP.SATFINITE.E4M3.F32.PACK_AB_MERGE_C R11, RZ, R4, RZ ;  /* 0x00000004ff0b723e */ /* 0x000fe400048070ff */
[----:B------:R-:W-:Y:S01]  /*20bd0*/  ISETP.LT.OR P6, PT, R0, 0xba, !P0 ;  /* 0x000000ba0000780c */ /* 0x000fe200047c1670 */
[----:B------:R-:W-:Y:S02]  /*20be0*/  FMUL R2, R37, UR22 ;  /* 0x0000001625027c20 */ /* 0x000fe40008400000 */
[----:B------:R-:W3:Y:S03]  /*20bf0*/  LDL.LU R37, [R1+0x3f8] ;  /* 0x0003f80001257983 */ /* 0x000ee60000300800 */
        /* <DEDUP_REMOVED lines=31> */
[----:B-1----:R-:W-:-:S03]  /*20df0*/  F2FP.SATFINITE.E4M3.F32.PACK_AB_MERGE_C R9, RZ, R3, RZ ;  /* 0x00000003ff09723e */ /* 0x002fc600048070ff */
[----:B------:R0:W-:Y:S01]  /*20e00*/  @!P6 STG.E.U8 desc[UR20][R26.64+0xc1], R7 ;  /* 0x0000c1071a00e986 */ /* 0x0001e2000c101114 */
[----:B------:R-:W-:Y:S01]  /*20e10*/  FMUL R2, R38, UR22 ;  /* 0x0000001626027c20 */ /* 0x000fe20008400000 */
[----:B------:R-:W-:Y:S02]  /*20e20*/  ISETP.LT.OR P6, PT, R0, 0xca, !P0 ;  /* 0x000000ca0000780c */ /* 0x000fe400047c1670 */
[----:B------:R-:W3:Y:S01]  /*20e30*/  LDL.LU R38, [R1+0x414] ;  /* 0x0004140001267983 */ /* 0x000ee20000300800 */
[----:B------:R-:W-:Y:S01]  /*20e40*/  F2FP.SATFINITE.E4M3.F32.PACK_AB_MERGE_C R13, RZ, R4, RZ ;  /* 0x00000004ff0d723e */ /* 0x000fe200048070ff */
        /* <DEDUP_REMOVED lines=24> */
[C---:B------:R-:W-:Y:S01]  /*20fd0*/  ISETP.LT.OR P3, PT, R0.reuse, 0xd1, !P1 ;  /* 0x000000d10000780c */ /* 0x040fe20004f61670 */
[----:B------:R-:W3:Y:S01]  /*20fe0*/  LDL.LU R40, [R1+0x434] ;  /* 0x0004340001287983 */ /* 0x000ee20000300800 */
[C---:B------:R-:W-:Y:S02]  /*20ff0*/  ISETP.LT.OR P2, PT, R0.reuse, 0xd2, !P1 ;  /* 0x000000d20000780c */ /* 0x040fe40004f41670 */
[----:B------:R-:W-:Y:S02]  /*21000*/  ISETP.LT.OR P6, PT, R0, 0xd2, !P0 ;  /* 0x000000d20000780c */ /* 0x000fe400047c1670 */
[----:B------:R-:W-:-:S05]  /*21010*/  F2FP.SATFINITE.E4M3.F32.PACK_AB_MERGE_C R5, RZ, R5, RZ ;  /* 0x00000005ff05723e */ /* 0x000fca00048070ff */
[----:B------:R0:W-:Y:S01]  /*21020*/  @!P5 STG.E.U8 desc[UR20][R26.64+0xc8], R5 ;  /* 0x0000c8051a00d986 */ /* 0x0001e2000c101114 */
[----:B------:R-:W-:-:S03]  /*21030*/  ISETP.LT.OR P5, PT, R0, 0xd1, !P0 ;  /* 0x000000d10000780c */ /* 0x000fc600047a1670 */
[----:B------:R-:W-:Y:S01]  /*21040*/  @!P3 STG.E.U8 desc[UR20][R28.64+0xd0], R9 ;  /* 0x0000d0091c00b986 */ /* 0x000fe2000c101114 */
[----:B------:R-:W-:-:S03]  /*21050*/  ISETP.LT.OR P3, PT, R0, 0xd9, !P1 ;  /* 0x000000d90000780c */ /* 0x000fc60004f61670 */
[----:B------:R1:W-:Y:S01]  /*21060*/  @!P2 STG.E.U8 desc[UR20][R28.64+0xd1], R11 ;  /* 0x0000d10b1c00a986 */ /* 0x0003e2000c101114 */
[----:B0-----:R-:W-:Y:S02]  /*21070*/  F2FP.SATFINITE.E4M3.F32.PACK_AB_MERGE_C R5, RZ, R3, RZ ;  /* 0x00000003ff05723e */ /* 0x001fe400048070ff */
[----:B------:R-:W-:-:S03]  /*21080*/  ISETP.LT.OR P2, PT, R0, 0xda, !P1 ;  /* 0x000000da0000780c */ /* 0x000fc60004f41670 */
[----:B------:R-:W-:Y:S01]  /*21090*/  @!P6 STG.E.U8 desc[UR20][R26.64+0xd1], R5 ;  /* 0x0000d1051a00e986 */ /* 0x000fe2000c101114 */
[----:B-1----:R-:W-:Y:S02]  /*210a0*/  F2FP.SATFINITE.E4M3.F32.PACK_AB_MERGE_C R11, RZ, R2, RZ ;  /* 0x00000002ff0b723e */ /* 0x002fe400048070ff */
[----:B------:R-:W-:Y:S01]  /*210b0*/  ISETP.LT.OR P6, PT, R0, 0xda, !P0 ;  /* 0x000000da0000780c */ /* 0x000fe200047c1670 */
[----:B------:R-:W-:Y:S02]  /*210c0*/  FMUL R2, R38, UR22 ;  /* 0x0000001626027c20 */ /* 0x000fe40008400000 */
[----:B------:R-:W3:Y:S01]  /*210d0*/  LDL.LU R38, [R1+0x438] ;  /* 0x0004380001267983 */ /* 0x000ee20000300800 */
[----:B------:R-:W-:Y:S01]  /*210e0*/  F2FP.SATFINITE.E4M3.F32.PACK_AB_MERGE_C R9, RZ, R4, RZ ;  /* 0x00000004ff09723e */ /* 0x000fe200048070ff */
        /* <DEDUP_REMOVED lines=14> */
[----:B------:R-:W4:Y:S02]  /*211d0*/  LDL.LU R34, [R1+0x448] ;  /* 0x0004480001227983 */ /* 0x000f240000300800 */
[----:B0-----:R-:W-:Y:S01]  /*211e0*/  F2FP.SATFINITE.E4M3.F32.PACK_AB_MERGE_C R7, RZ, R2, RZ ;  /* 0x00000002ff07723e */ /* 0x001fe200048070ff */
[----:B-----5:R-:W-:Y:S02]  /*211f0*/  FMUL R3, R33, UR22 ;  /* 0x0000001621037c20 */ /* 0x020fe40008400000 */
[----:B------:R-:W5:Y:S01]  /*21200*/  LDL.LU R33, [R1+0x44c] ;  /* 0x00044c0001217983 */ /* 0x000f620000300800 */
[----:B---3--:R-:W-:-:S03]  /*21210*/  FMUL R4, R31, UR22 ;  /* 0x000000161f047c20 */ /* 0x008fc60008400000 */
        /* <DEDUP_REMOVED lines=13> */
[----:B------:R-:W-:Y:S02]  /*212f0*/  F2FP.SATFINITE.E4M3.F32.PACK_AB_MERGE_C R5, RZ, R5, RZ ;  /* 0x00000005ff05723e */ /* 0x000fe400048070ff */
[----:B0-----:R-:W-:Y:S01]  /*21300*/  F2FP.SATFINITE.E4M3.F32.PACK_AB_MERGE_C R11, RZ, R4, RZ ;  /* 0x00000004ff0b723e */ /* 0x001fe200048070ff */
[----:B------:R-:W-:Y:S01]  /*21310*/  @!P6 STG.E.U8 desc[UR20][R26.64+0xe1], R7 ;  /* 0x0000e1071a00e986 */ /* 0x000fe2000c101114 */
[C---:B------:R-:W-:Y:S02]  /*21320*/  ISETP.LT.OR P6, PT, R0.reuse, 0xea, !P0 ;  /* 0x000000ea0000780c */ /* 0x040fe400047c1670 */
[----:B-1----:R-:W-:Y:S01]  /*21330*/  F2FP.SATFINITE.E4M3.F32.PACK_AB_MERGE_C R9, RZ, R3, RZ ;  /* 0x00000003ff09723e */ /* 0x002fe200048070ff */
[----:B------:R0:W-:Y:S01]  /*21340*/  @!P5 STG.E.U8 desc[UR20][R26.64+0xe0], R5 ;  /* 0x0000e0051a00d986 */ /* 0x0001e2000c101114 */
[----:B------:R-:W-:-:S03]  /*21350*/  ISETP.LT.OR P5, PT, R0, 0xe9, !P0 ;  /* 0x000000e90000780c */ /* 0x000fc600047a1670 */
[----:B------:R-:W-:Y:S01]  /*21360*/  @!P2 STG.E.U8 desc[UR20][R28.64+0xe9], R11 ;  /* 0x0000e90b1c00a986 */ /* 0x000fe2000c101114 */
[----:B------:R-:W-:Y:S01]  /*21370*/  ISETP.LT.OR P2, PT, R0, 0xf2, !P1 ;  /* 0x000000f20000780c */ /* 0x000fe20004f41670 */
[----:B------:R-:W-:Y:S02]  /*21380*/  FMUL R3, R40, UR22 ;  /* 0x0000001628037c20 */ /* 0x000fe40008400000 */
[----:B------:R1:W-:Y:S01]  /*21390*/  @!P3 STG.E.U8 desc[UR20][R28.64+0xe8], R9 ;  /* 0x0000e8091c00b986 */ /* 0x0003e2000c101114 */
[----:B------:R-:W-:Y:S02]  /*213a0*/  ISETP.LT.OR P3, PT, R0, 0xf1, !P1 ;  /* 0x000000f10000780c */ /* 0x000fe40004f61670 */
[----:B------:R-:W-:Y:S01]  /*213b0*/  F2FP.SATFINITE.E4M3.F32.PACK_AB_MERGE_C R13, RZ, R2, RZ ;  /* 0x00000002ff0d723e */ /* 0x000fe200048070ff */
[----:B------:R-:W-:Y:S01]  /*213c0*/  FMUL R2, R38, UR22 ;  /* 0x0000001626027c20 */ /* 0x000fe20008400000 */
[----:B------:R-:W-:Y:S01]  /*213d0*/  FMUL R4, R37, UR22 ;  /* 0x0000001625047c20 */ /* 0x000fe20008400000 */
[----:B------:R-:W-:-:S03]  /*213e0*/  F2FP.SATFINITE.E4M3.F32.PACK_AB_MERGE_C R3, RZ, R3, RZ ;  /* 0x00000003ff03723e */ /* 0x000fc600048070ff */
[----:B0-----:R-:W-:Y:S02]  /*213f0*/  F2FP.SATFINITE.E4M3.F32.PACK_AB_MERGE_C R5, RZ, R2, RZ ;  /* 0x00000002ff05723e */ /* 0x001fe400048070ff */
[----:B------:R-:W-:Y:S01]  /*21400*/  F2FP.SATFINITE.E4M3.F32.PACK_AB_MERGE_C R7, RZ, R4, RZ ;  /* 0x00000004ff07723e */ /* 0x000fe200048070ff */
[----:B------:R-:W-:Y:S01]  /*21410*/  @!P5 STG.E.U8 desc[UR20][R26.64+0xe8], R13 ;  /* 0x0000e80d1a00d986 */ /* 0x000fe2000c101114 */
[----:B------:R-:W-:-:S03]  /*21420*/  ISETP.LT.OR P5, PT, R0, 0xf1, !P0 ;  /* 0x000000f10000780c */ /* 0x000fc600047a1670 */
[----:B------:R-:W-:Y:S01]  /*21430*/  @!P6 STG.E.U8 desc[UR20][R26.64+0xe9], R3 ;  /* 0x0000e9031a00e986 */ /* 0x000fe2000c101114 */
[----:B------:R-:W-:-:S03]  /*21440*/  ISETP.LT.OR P6, PT, R0, 0xf2, !P0 ;  /* 0x000000f20000780c */ /* 0x000fc600047c1670 */
[----:B------:R0:W-:Y:S01]  /*21450*/  @!P2 STG.E.U8 desc[UR20][R28.64+0xf1], R7 ;  /* 0x0000f1071c00a986 */ /* 0x0001e2000c101114 */
[C---:B------:R-:W-:Y:S02]  /*21460*/  ISETP.LT.OR P2, PT, R0.reuse, 0xf9, !P1 ;  /* 0x000000f90000780c */ /* 0x040fe40004f41670 */
[C---:B------:R-:W-:Y:S01]  /*21470*/  ISETP.LT.OR P1, PT, R0.reuse, 0xfa, !P1 ;  /* 0x000000fa0000780c */ /* 0x040fe20004f21670 */
[----:B------:R3:W-:Y:S01]  /*21480*/  @!P3 STG.E.U8 desc[UR20][R28.64+0xf0], R5 ;  /* 0x0000f0051c00b986 */ /* 0x0007e2000c101114 */
[C---:B------:R-:W-:Y:S02]  /*21490*/  ISETP.LT.OR P3, PT, R0.reuse, 0xf9, !P0 ;  /* 0x000000f90000780c */ /* 0x040fe40004761670 */
[----:B------:R-:W-:Y:S01]  /*214a0*/  ISETP.LT.OR P0, PT, R0, 0xfa, !P0 ;  /* 0x000000fa0000780c */ /* 0x000fe20004701670 */
[----:B--2---:R-:W-:-:S05]  /*214b0*/  FMUL R2, R36, UR22 ;  /* 0x0000001624027c20 */ /* 0x004fca0008400000 */
[----:B-1----:R-:W-:-:S05]  /*214c0*/  F2FP.SATFINITE.E4M3.F32.PACK_AB_MERGE_C R9, RZ, R2, RZ ;  /* 0x00000002ff09723e */ /* 0x002fca00048070ff */
[----:B------:R1:W-:Y:S01]  /*214d0*/  @!P5 STG.E.U8 desc[UR20][R26.64+0xf0], R9 ;  /* 0x0000f0091a00d986 */ /* 0x0003e2000c101114 */
[----:B------:R-:W-:-:S05]  /*214e0*/  FMUL R0, R35, UR22 ;  /* 0x0000001623007c20 */ /* 0x000fca0008400000 */
[----:B0-----:R-:W-:Y:S01]  /*214f0*/  F2FP.SATFINITE.E4M3.F32.PACK_AB_MERGE_C R7, RZ, R0, RZ ;  /* 0x00000000ff07723e */ /* 0x001fe200048070ff */
[----:B----4-:R-:W-:Y:S01]  /*21500*/  FMUL R2, R34, UR22 ;  /* 0x0000001622027c20 */ /* 0x010fe20008400000 */
[----:B-----5:R-:W-:-:S04]  /*21510*/  FMUL R3, R33, UR22 ;  /* 0x0000001621037c20 */ /* 0x020fc80008400000 */
[----:B------:R-:W-:Y:S02]  /*21520*/  F2FP.SATFINITE.E4M3.F32.PACK_AB_MERGE_C R11, RZ, R2, RZ ;  /* 0x00000002ff0b723e */ /* 0x000fe400048070ff */
[----:B------:R-:W-:Y:S01]  /*21530*/  F2FP.SATFINITE.E4M3.F32.PACK_AB_MERGE_C R3, RZ, R3, RZ ;  /* 0x00000003ff03723e */ /* 0x000fe200048070ff */
[----:B------:R1:W-:Y:S01]  /*21540*/  @!P6 STG.E.U8 desc[UR20][R26.64+0xf1], R7 ;  /* 0x0000f1071a00e986 */ /* 0x0003e2000c101114 */
[----:B---3--:R-:W-:Y:S01]  /*21550*/  FMUL R4, R31, UR22 ;  /* 0x000000161f047c20 */ /* 0x008fe20008400000 */
[----:B------:R-:W-:-:S04]  /*21560*/  FMUL R5, R30, UR22 ;  /* 0x000000161e057c20 */ /* 0x000fc80008400000 */
[----:B------:R-:W-:Y:S02]  /*21570*/  F2FP.SATFINITE.E4M3.F32.PACK_AB_MERGE_C R13, RZ, R4, RZ ;  /* 0x00000004ff0d723e */ /* 0x000fe400048070ff */
[----:B------:R-:W-:Y:S01]  /*21580*/  F2FP.SATFINITE.E4M3.F32.PACK_AB_MERGE_C R5, RZ, R5, RZ ;  /* 0x00000005ff05723e */ /* 0x000fe200048070ff */
[----:B------:R1:W-:Y:S04]  /*21590*/  @!P2 STG.E.U8 desc[UR20][R28.64+0xf8], R11 ;  /* 0x0000f80b1c00a986 */ /* 0x0003e8000c101114 */
[----:B------:R1:W-:Y:S04]  /*215a0*/  @!P1 STG.E.U8 desc[UR20][R28.64+0xf9], R3 ;  /* 0x0000f9031c009986 */ /* 0x0003e8000c101114 */
[----:B------:R1:W-:Y:S04]  /*215b0*/  @!P3 STG.E.U8 desc[UR20][R26.64+0xf8], R13 ;  /* 0x0000f80d1a00b986 */ /* 0x0003e8000c101114 */
[----:B------:R1:W-:Y:S02]  /*215c0*/  @!P0 STG.E.U8 desc[UR20][R26.64+0xf9], R5 ;  /* 0x0000f9051a008986 */ /* 0x0003e4000c101114 */
.L_x_546:
[----:B------:R-:W-:Y:S05]  /*215d0*/  BSYNC B0 ;  /* 0x0000000000007941 */ /* 0x000fea0003800000 */
.L_x_32:
[----:B-12---:R-:W2:Y:S04]  /*215e0*/  LDL.LU R3, [R1+0x458] ;  /* 0x0004580001037983 */ /* 0x006ea80000300800 */
[----:B------:R-:W2:Y:S01]  /*215f0*/  LDL.LU R2, [R1+0x45c] ;  /* 0x00045c0001027983 */ /* 0x000ea20000300800 */
[----:B------:R-:W-:Y:S01]  /*21600*/  ULDC UR6, c[0x0][0xc] ;  /* 0x0000030000067ab9 */ /* 0x000fe20000000800 */
[----:B------:R-:W-:Y:S01]  /*21610*/  ULDC UR7, c[0x0][0x10] ;  /* 0x0000040000077ab9 */ /* 0x000fe20000000800 */
[----:B---34-:R-:W2:Y:S01]  /*21620*/  LDC R5, c[0x0][0x14] ;  /* 0x00000500ff057b82 */ /* 0x018ea20000000800 */
[----:B------:R-:W-:Y:S01]  /*21630*/  UIMAD.WIDE.U32 UR6, UR6, UR7, URZ ;  /* 0x00000007060672a5 */ /* 0x000fe2000f8e003f */
[----:B-----5:R-:W-:Y:S01]  /*21640*/  PRMT R0, RZ, 0x7610, R0 ;  /* 0x00007610ff007816 */ /* 0x020fe20000000000 */
[----:B------:R-:W-:-:S04]  /*21650*/  UMOV UR10, 0xffffffff ;  /* 0xffffffff000a7882 */ /* 0x000fc80000000000 */
[----:B--2---:R-:W-:-:S04]  /*21660*/  IMAD.WIDE.U32 R2, R5, UR6, R2 ;  /* 0x0000000605027c25 */ /* 0x004fc8000f8e0002 */
[----:B------:R-:W-:Y:S01]  /*21670*/  IMAD R5, R5, UR7, RZ ;  /* 0x0000000705057c24 */ /* 0x000fe2000f8e02ff */
[----:B------:R-:W-:Y:S01]  /*21680*/  ULDC.64 UR6, c[0x0][0x650] ;  /* 0x0001940000067ab9 */ /* 0x000fe20000000a00 */
[----:B------:R-:W-:Y:S01]  /*21690*/  IMAD.MOV.U32 R11, RZ, RZ, R2 ;  /* 0x000000ffff0b7224 */ /* 0x000fe200078e0002 */
[----:B------:R-:W-:Y:S01]  /*216a0*/  ISETP.GE.U32.AND P0, PT, R2, UR6, PT ;  /* 0x0000000602007c0c */ /* 0x000fe2000bf06070 */
[----:B------:R-:W-:Y:S02]  /*216b0*/  IMAD.IADD R13, R3, 0x1, R5 ;  /* 0x00000001030d7824 */ /* 0x000fe400078e0205 */
[----:B------:R-:W-:-:S03]  /*216c0*/  IMAD.MOV.U32 R2, RZ, RZ, -0x1 ;  /* 0xffffffffff027424 */ /* 0x000fc600078e00ff */
[----:B------:R1:W-:Y:S01]  /*216d0*/  STL [R1+0x458], R13 ;  /* 0x0004580d01007387 */ /* 0x0003e20000100800 */
[----:B------:R-:W-:-:S03]  /*216e0*/  ISETP.GE.U32.AND.EX P0, PT, R13, UR7, PT, P0 ;  /* 0x000000070d007c0c */ /* 0x000fc6000bf06100 */
[----:B------:R1:W-:Y:S04]  /*216f0*/  STL [R1+0x45c], R11 ;  /* 0x00045c0b01007387 */ /* 0x0003e80000100800 */
[----:B------:R1:W-:Y:S06]  /*21700*/  STL [R1+0x460], R2 ;  /* 0x0004600201007387 */ /* 0x0003ec0000100800 */
[----:B------:R-:W-:Y:S05]  /*21710*/  @P0 BRA `(.L_x_547) ;  /* 0x0000000400740947 */ /* 0x000fea0003800000 */
[----:B------:R-:W2:Y:S01]  /*21720*/  S2R R8, SR_CTAID.X ;  /* 0x0000000000087919 */ /* 0x000ea20000002500 */
[----:B------:R-:W-:Y:S01]  /*21730*/  ULDC.64 UR16, c[0x0][0x628] ;  /* 0x00018a0000107ab9 */ /* 0x000fe20000000a00 */
[----:B------:R-:W3:Y:S01]  /*21740*/  LDC R9, c[0x0][0x144] ;  /* 0x00005100ff097b82 */ /* 0x000ee20000000800 */
[----:B------:R-:W-:Y:S01]  /*21750*/  ULDC UR6, c[0x0][0x150] ;  /* 0x0000540000067ab9 */ /* 0x000fe20000000800 */
[----:B------:R-:W4:Y:S01]  /*21760*/  S2R R12, SR_CTAID.Y ;  /* 0x00000000000c7919 */ /* 0x000f220000002600 */
[----:B------:R-:W-:Y:S01]  /*21770*/  ISETP.NE.U32.AND P0, PT, RZ, UR16, PT ;  /* 0x00000010ff007c0c */ /* 0x000fe2000bf05070 */
[----:B------:R-:W-:Y:S01]  /*21780*/  ULDC UR18, c[0x0][0x630] ;  /* 0x00018c0000127ab9 */ /* 0x000fe20000000800 */
[----:B------:R-:W-:Y:S02]  /*21790*/  R2UR UR14, R11 ;  /* 0x000000000b0e72ca */ /* 0x000fe400000e0000 */
[----:B------:R-:W-:Y:S01]  /*217a0*/  ISETP.NE.AND.EX P0, PT, RZ, UR17, PT, P0 ;  /* 0x00000011ff007c0c */ /* 0x000fe2000bf05300 */
[----:B0-----:R-:W0:Y:S01]  /*217b0*/  LDC.64 R6, c[0x0][0x620] ;  /* 0x00018800ff067b82 */ /* 0x001e220000000a00 */
[----:B------:R-:W-:-:S02]  /*217c0*/  R2UR UR15, R13 ;  /* 0x000000000d0f72ca */ /* 0x000fc400000e0000 */
[----:B--2---:R-:W-:-:S05]  /*217d0*/  I2FP.F32.U32 R0, R8 ;  /* 0x0000000800007245 */ /* 0x004fca0000201000 */
[----:B------:R-:W-:-:S06]  /*217e0*/  FMUL R0, R0, UR6 ;  /* 0x0000000600007c20 */ /* 0x000fcc0008400000 */
[----:B------:R-:W2:Y:S01]  /*217f0*/  F2I.U32.TRUNC.NTZ R0, R0 ;  /* 0x0000000000007305 */ /* 0x000ea2000020f000 */
[----:B----4-:R-:W-:Y:S05]  /*21800*/  @!P0 BRA `(.L_x_548) ;  /* 0x0000000000308947 */ /* 0x010fea0003800000 */
        /* <DEDUP_REMOVED lines=12> */
.L_x_548:
[----:B------:R-:W-:Y:S01]  /*218d0*/  USHF.R.U64 UR10, UR14, UR18, UR15 ;  /* 0x000000120e0a7299 */ /* 0x000fe2000800120f */
[----:B------:R-:W4:Y:S01]  /*218e0*/  LDC.64 R22, c[0x0][0x640] ;  /* 0x00019000ff167b82 */ /* 0x000f220000000a00 */
[----:B------:R-:W-:Y:S01]  /*218f0*/  USHF.R.U32.HI UR6, URZ, UR18, UR15 ;  /* 0x000000123f067299 */ /* 0x000fe2000801160f */
[----:B--2---:R-:W-:Y:S02]  /*21900*/  IMAD.MOV R10, RZ, RZ, -R0 ;  /* 0x000000ffff0a7224 */ /* 0x004fe400078e0a00 */
[----:B-1----:R-:W-:Y:S01]  /*21910*/  IMAD.MOV.U32 R2, RZ, RZ, R11 ;  /* 0x000000ffff027224 */ /* 0x002fe200078e000b */
[----:B------:R-:W-:Y:S01]  /*21920*/  IADD3 R5, P0, RZ, -UR10, RZ ;  /* 0x8000000aff057c10 */ /* 0x000fe2000ff1e0ff */
[----:B---3--:R-:W-:Y:S02]  /*21930*/  IMAD R18, R9, R10, R8 ;  /* 0x0000000a09127224 */ /* 0x008fe400078e0208 */
[----:B------:R-:W1:Y:S02]  /*21940*/  LDC R4, c[0x0][0x618] ;  /* 0x00018600ff047b82 */ /* 0x000e640000000800 */
[----:B------:R-:W-:Y:S01]  /*21950*/  IMAD.X R3, RZ, RZ, ~UR6, P0 ;  /* 0x80000006ff037e24 */ /* 0x000fe200080e06ff */
[----:B------:R-:W-:-:S03]  /*21960*/  ULDC UR6, c[0x0][0x154] ;  /* 0x0000550000067ab9 */ /* 0x000fc60000000800 */
[-C--:B0-----:R-:W-:Y:S02]  /*21970*/  IMAD R0, R3, R6.reuse, RZ ;  /* 0x0000000603007224 */ /* 0x081fe400078e02ff */
[----:B------:R-:W0:Y:S01]  /*21980*/  LDC R14, c[0x0][0x608] ;  /* 0x00018200ff0e7b82 */ /* 0x000e220000000800 */
[----:B------:R-:W-:Y:S02]  /*21990*/  IMAD.MOV.U32 R3, RZ, RZ, R13 ;  /* 0x000000ffff037224 */ /* 0x000fe400078e000d */
[----:B------:R-:W-:-:S05]  /*219a0*/  IMAD.WIDE.U32 R2, R5, R6, R2 ;  /* 0x0000000605027225 */ /* 0x000fca00078e0002 */
[----:B------:R-:W2:Y:S01]  /*219b0*/  LDC R20, c[0x0][0x658] ;  /* 0x00019600ff147b82 */ /* 0x000ea20000000800 */
[----:B------:R-:W-:Y:S01]  /*219c0*/  IMAD R5, R5, R7, R0 ;  /* 0x0000000705057224 */ /* 0x000fe200078e0200 */
[----:B------:R-:W-:Y:S01]  /*219d0*/  I2FP.F32.U32 R0, R12 ;  /* 0x0000000c00007245 */ /* 0x000fe20000201000 */
[----:B------:R-:W-:Y:S01]  /*219e0*/  IMAD.MOV.U32 R7, RZ, RZ, 0x1 ;  /* 0x00000001ff077424 */ /* 0x000fe200078e00ff */
[----:B----4-:R-:W-:Y:S01]  /*219f0*/  ISETP.NE.U32.AND P0, PT, R22, RZ, PT ;  /* 0x000000ff1600720c */ /* 0x010fe20003f05070 */
[----:B------:R-:W-:Y:S02]  /*21a00*/  IMAD.IADD R3, R3, 0x1, R5 ;  /* 0x0000000103037824 */ /* 0x000fe400078e0205 */
[----:B------:R-:W-:Y:S01]  /*21a10*/  FMUL R0, R0, UR6 ;  /* 0x0000000600007c20 */ /* 0x000fe20008400000 */
[----:B------:R-:W3:Y:S01]  /*21a20*/  LDC R15, c[0x0][0x148] ;  /* 0x00005200ff0f7b82 */ /* 0x000ee20000000800 */
[----:B------:R-:W-:Y:S01]  /*21a30*/  ISETP.NE.AND.EX P0, PT, R23, RZ, PT, P0 ;  /* 0x000000ff1700720c */ /* 0x000fe20003f05300 */
[----:B------:R-:W-:Y:S01]  /*21a40*/  IMAD.MOV.U32 R5, RZ, RZ, -0x1 ;  /* 0xffffffffff057424 */ /* 0x000fe200078e00ff */
[-CC-:B-1----:R-:W-:Y:S01]  /*21a50*/  SHF.R.U64 R10, R2, R4.reuse, R3.reuse ;  /* 0x00000004020a7219 */ /* 0x182fe20000001203 */
[----:B------:R1:W4:Y:S01]  /*21a60*/  F2I.U32.TRUNC.NTZ R13, R0 ;  /* 0x00000000000d7305 */ /* 0x000322000020f000 */
[----:B------:R-:W-:-:S03]  /*21a70*/  SHF.R.U32.HI R3, RZ, R4, R3 ;  /* 0x00000004ff037219 */ /* 0x000fc60000011603 */
[----:B------:R-:W1:Y:S01]  /*21a80*/  LDC R16, c[0x0][0x600] ;  /* 0x00018000ff107b82 */ /* 0x000e620000000800 */
[-CC-:B0-----:R-:W-:Y:S02]  /*21a90*/  SHF.R.U64 R8, R10, R14.reuse, R3.reuse ;  /* 0x0000000e0a087219 */ /* 0x181fe40000001203 */
[----:B------:R-:W-:-:S05]  /*21aa0*/  SHF.R.U32.HI R3, RZ, R14, R3 ;  /* 0x0000000eff037219 */ /* 0x000fca0000011603 */
[----:B------:R-:W0:Y:S01]  /*21ab0*/  LDC R17, c[0x0][0x648] ;  /* 0x00019200ff117b82 */ /* 0x000e220000000800 */
[-CC-:B--2---:R-:W-:Y:S02]  /*21ac0*/  SHF.R.U64 R11, R8, R20.reuse, R3.reuse ;  /* 0x00000014080b7219 */ /* 0x184fe40000001203 */
[-C--:B------:R-:W-:Y:S02]  /*21ad0*/  SHF.L.U32 R5, R5, R20.reuse, RZ ;  /* 0x0000001405057219 */ /* 0x080fe400000006ff */
[-C--:B------:R-:W-:Y:S01]  /*21ae0*/  SHF.R.U32.HI R3, RZ, R20.reuse, R3 ;  /* 0x00000014ff037219 */ /* 0x080fe20000011603 */
[----:B------:R-:W-:Y:S01]  /*21af0*/  IMAD.MOV.U32 R2, RZ, RZ, R11 ;  /* 0x000000ffff027224 */ /* 0x000fe200078e000b */
[----:B------:R-:W-:Y:S01]  /*21b00*/  SHF.L.U32 R20, R7, R20, RZ ;  /* 0x0000001407147219 */ /* 0x000fe200000006ff */
[----:B------:R-:W2:Y:S01]  /*21b10*/  LDC R19, c[0x0][0x638] ;  /* 0x00018e00ff137b82 */ /* 0x000ea20000000800 */
[----:B------:R-:W-:-:S07]  /*21b20*/  LOP3.LUT R39, RZ, R5, RZ, 0x33, !PT ;  /* 0x00000005ff277212 */ /* 0x000fce00078e33ff */
[----:B------:R-:W0:Y:S01]  /*21b30*/  LDC R21, c[0x0][0x610] ;  /* 0x00018400ff157b82 */ /* 0x000e220000000800 */
[----:B----4-:R-:W-:Y:S05]  /*21b40*/  @!P0 BRA `(.L_x_549) ;  /* 0x0000000000288947 */ /* 0x010fea0003800000 */
[----:B-1----:R-:W1:Y:S02]  /*21b50*/  LDC R0, c[0x0][0x64c] ;  /* 0x00019300ff007b82 */ /* 0x002e640000000800 */
[----:B-1----:R-:W-:-:S05]  /*21b60*/  IADD3 R7, P0, R11, R0, RZ ;  /* 0x000000000b077210 */ /* 0x002fca0007f1e0ff */
        /* <DEDUP_REMOVED lines=8> */
.L_x_549:
[----:B01----:R-:W-:Y:S01]  /*21bf0*/  SHF.R.U64 R0, R2, R17, R3 ;  /* 0x0000001102007219 */ /* 0x003fe20000001203 */
[----:B------:R-:W-:Y:S01]  /*21c00*/  VIADD R3, R16, 0xffffffff ;  /* 0xffffffff10037836 */ /* 0x000fe20000000000 */
[----:B------:R-:W-:Y:S01]  /*21c10*/  LOP3.LUT R39, R8, R39, RZ, 0xc0, !PT ;  /* 0x0000002708277212 */ /* 0x000fe200078ec0ff */
[----:B------:R-:W-:Y:S02]  /*21c20*/  IMAD.MOV R13, RZ, RZ, -R13 ;  /* 0x000000ffff0d7224 */ /* 0x000fe400078e0a0d */
[----:B------:R-:W-:Y:S01]  /*21c30*/  IMAD.MOV R2, RZ, RZ, -R0 ;  /* 0x000000ffff027224 */ /* 0x000fe200078e0a00 */
[----:B------:R-:W-:Y:S01]  /*21c40*/  LOP3.LUT R3, R10, R3, RZ, 0xc0, !PT ;  /* 0x000000030a037212 */ /* 0x000fe200078ec0ff */
[----:B------:R-:W-:Y:S02]  /*21c50*/  IMAD R39, R20, R0, R39 ;  /* 0x0000000014277224 */ /* 0x000fe400078e0227 */
[----:B---3--:R-:W-:Y:S02]  /*21c60*/  @P4 IMAD R18, R15, R13, R12 ;  /* 0x0000000d0f124224 */ /* 0x008fe400078e020c */
[----:B--2---:R-:W-:-:S02]  /*21c70*/  IMAD R0, R2, R19, R11 ;  /* 0x0000001302007224 */ /* 0x004fc400078e020b */
[----:B------:R-:W-:Y:S02]  /*21c80*/  IMAD R39, R39, R21, R18 ;  /* 0x0000001527277224 */ /* 0x000fe400078e0212 */
[----:B------:R-:W-:Y:S02]  /*21c90*/  IMAD R2, R0, R16, R3 ;  /* 0x0000001000027224 */ /* 0x000fe400078e0203 */
[----:B------:R-:W-:-:S03]  /*21ca0*/  IMAD.MOV.U32 R4, RZ, RZ, 0x1 ;  /* 0x00000001ff047424 */ /* 0x000fc600078e00ff */
[----:B------:R-:W-:Y:S02]  /*21cb0*/  SEL R3, R2, R39, !P4 ;  /* 0x0000002702037207 */ /* 0x000fe40006000000 */
[----:B------:R-:W-:Y:S02]  /*21cc0*/  PRMT R0, R4, 0x7610, R0 ;  /* 0x0000761004007816 */ /* 0x000fe40000000000 */
[----:B------:R-:W-:Y:S01]  /*21cd0*/  SEL R39, R39, R2, !P4 ;  /* 0x0000000227277207 */ /* 0x000fe20006000000 */
[----:B------:R2:W-:Y:S06]  /*21ce0*/  STL [R1+0x460], R3 ;  /* 0x0004600301007387 */ /* 0x0005ec0000100800 */
.L_x_547:
[----:B------:R3:W-:Y:S01]  /*21cf0*/  STL [R1+0x464], R39 ;  /* 0x0004642701007387 */ /* 0x0007e20000100800 */
[----:B------:R-:W-:-:S13]  /*21d00*/  LOP3.LUT P0, RZ, R0, 0xff, RZ, 0xc0, !PT ;  /* 0x000000ff00ff7812 */ /* 0x000fda000780c0ff */
[----:B---3--:R-:W-:Y:S05]  /*21d10*/  @P0 BRA `(.L_x_550) ;  /* 0xfffffdf400200947 */ /* 0x008fea000383ffff */
[----:B------:R-:W-:Y:S05]  /*21d20*/  EXIT ;  /* 0x000000000000794d */ /* 0x000fea0003800000 */
.L_x_4:
[----:B------:R-:W2:Y:S01]  /*21d30*/  LDL R18, [R1+0x45c] ;  /* 0x00045c0001127983 */ /* 0x000ea20000100800 */
[----:B------:R-:W-:-:S03]  /*21d40*/  ULDC.64 UR4, c[0x0][0x650] ;  /* 0x0001940000047ab9 */ /* 0x000fc60000000a00 */
[----:B------:R-:W3:Y:S01]  /*21d50*/  LDL R19, [R1+0x458] ;  /* 0x0004580001137983 */ /* 0x000ee20000100800 */
[----:B------:R-:W-:Y:S01]  /*21d60*/  PRMT R0, RZ, 0x7610, R0 ;  /* 0x00007610ff007816 */ /* 0x000fe20000000000 */
[----:B------:R-:W-:Y:S02]  /*21d70*/  IMAD.MOV.U32 R5, RZ, RZ, -0x1 ;  /* 0xffffffffff057424 */ /* 0x000fe400078e00ff */
[----:B------:R-:W-:Y:S02]  /*21d80*/  IMAD.MOV.U32 R4, RZ, RZ, -0x1 ;  /* 0xffffffffff047424 */ /* 0x000fe400078e00ff */
[----:B------:R-:W-:Y:S01]  /*21d90*/  IMAD.MOV.U32 R10, RZ, RZ, -0x1 ;  /* 0xffffffffff0a7424 */ /* 0x000fe200078e00ff */
[----:B--2---:R-:W-:-:S04]  /*21da0*/  ISETP.GE.U32.AND P0, PT, R18, UR4, PT ;  /* 0x0000000412007c0c */ /* 0x004fc8000bf06070 */
[----:B---3--:R-:W-:-:S13]  /*21db0*/  ISETP.GE.U32.AND.EX P0, PT, R19, UR5, PT, P0 ;  /* 0x0000000513007c0c */ /* 0x008fda000bf06100 */
[----:B------:R-:W-:Y:S05]  /*21dc0*/  @P0 BRA `(.L_x_551) ;  /* 0x0000000400600947 */ /* 0x000fea0003800000 */
[----:B------:R-:W0:Y:S01]  /*21dd0*/  LDC.64 R12, c[0x0][0x628] ;  /* 0x00018a00ff0c7b82 */ /* 0x000e220000000a00 */
[----:B------:R-:W-:Y:S02]  /*21de0*/  IMAD.MOV.U32 R8, RZ, RZ, R18 ;  /* 0x000000ffff087224 */ /* 0x000fe400078e0012 */
[----:B------:R-:W-:-:S05]  /*21df0*/  IMAD.MOV.U32 R9, RZ, RZ, R19 ;  /* 0x000000ffff097224 */ /* 0x000fca00078e0013 */
[----:B------:R-:W1:Y:S08]  /*21e00*/  LDC R14, c[0x0][0x630] ;  /* 0x00018c00ff0e7b82 */ /* 0x000e700000000800 */
[----:B------:R-:W2:Y:S01]  /*21e10*/  LDC.64 R16, c[0x0][0x620] ;  /* 0x00018800ff107b82 */ /* 0x000ea20000000a00 */
[----:B0-----:R-:W-:-:S04]  /*21e20*/  ISETP.NE.U32.AND P0, PT, R12, RZ, PT ;  /* 0x000000ff0c00720c */ /* 0x001fc80003f05070 */
[----:B------:R-:W-:-:S13]  /*21e30*/  ISETP.NE.AND.EX P0, PT, R13, RZ, PT, P0 ;  /* 0x000000ff0d00720c */ /* 0x000fda0003f05300 */
[----:B-12---:R-:W-:Y:S05]  /*21e40*/  @!P0 BRA `(.L_x_552) ;  /* 0x0000000000288947 */ /* 0x006fea0003800000 */
[----:B------:R-:W0:Y:S02]  /*21e50*/  LDC R0, c[0x0][0x634] ;  /* 0x00018d00ff007b82 */ /* 0x000e240000000800 */
[----:B0-----:R-:W-:-:S05]  /*21e60*/  IADD3 R9, P0, R18, R0, RZ ;  /* 0x0000000012097210 */ /* 0x001fca0007f1e0ff */
        /* <DEDUP_REMOVED lines=8> */
.L_x_552:
[-CC-:B------:R-:W-:Y:S01]  /*21ef0*/  SHF.R.U64 R10, R8, R14.reuse, R9.reuse ;  /* 0x0000000e080a7219 */ /* 0x180fe20000001209 */
[----:B------:R-:W0:Y:S01]  /*21f00*/  LDC R6, c[0x0][0x618] ;  /* 0x00018600ff067b82 */ /* 0x000e220000000800 */
[----:B------:R-:W-:Y:S01]  /*21f10*/  SHF.R.U32.HI R0, RZ, R14, R9 ;  /* 0x0000000eff007219 */ /* 0x000fe20000011609 */
[----:B------:R-:W-:Y:S01]  /*21f20*/  ULDC UR4, c[0x0][0x150] ;  /* 0x0000540000047ab9 */ /* 0x000fe20000000800 */
[----:B------:R-:W-:Y:S01]  /*21f30*/  IADD3 R3, P0, RZ, -R10, RZ ;  /* 0x8000000aff037210 */ /* 0x000fe20007f1e0ff */
[----:B------:R-:W-:Y:S01]  /*21f40*/  IMAD.MOV.U32 R4, RZ, RZ, R18 ;  /* 0x000000ffff047224 */ /* 0x000fe200078e0012 */
[----:B------:R-:W-:Y:S01]  /*21f50*/  I2FP.F32.U32 R8, R2 ;  /* 0x0000000200087245 */ /* 0x000fe20000201000 */
[----:B------:R-:W-:Y:S02]  /*21f60*/  IMAD.MOV.U32 R5, RZ, RZ, R19 ;  /* 0x000000ffff057224 */ /* 0x000fe400078e0013 */
[----:B------:R-:W1:Y:S01]  /*21f70*/  LDC.64 R20, c[0x0][0x640] ;  /* 0x00019000ff147b82 */ /* 0x000e620000000a00 */
[----:B------:R-:W-:-:S02]  /*21f80*/  IMAD.X R7, RZ, RZ, ~R0, P0 ;  /* 0x000000ffff077224 */ /* 0x000fc400000e0e00 */
[----:B------:R-:W-:Y:S01]  /*21f90*/  FMUL R9, R8, UR4 ;  /* 0x0000000408097c20 */ /* 0x000fe20008400000 */
[----:B------:R-:W-:Y:S01]  /*21fa0*/  IMAD.WIDE.U32 R4, R3, R16, R4 ;  /* 0x0000001003047225 */ /* 0x000fe200078e0004 */
[----:B------:R-:W-:-:S03]  /*21fb0*/  ULDC UR4, c[0x0][0x154] ;  /* 0x0000550000047ab9 */ /* 0x000fc60000000800 */
[----:B------:R-:W-:Y:S01]  /*21fc0*/  IMAD R0, R7, R16, RZ ;  /* 0x0000001007007224 */ /* 0x000fe200078e02ff */
[----:B------:R-:W2:Y:S01]  /*21fd0*/  LDC R13, c[0x0][0x144] ;  /* 0x00005100ff0d7b82 */ /* 0x000ea20000000800 */
[----:B------:R-:W3:Y:S02]  /*21fe0*/  F2I.U32.TRUNC.NTZ R9, R9 ;  /* 0x0000000900097305 */ /* 0x000ee4000020f000 */
[----:B------:R-:W-:-:S04]  /*21ff0*/  IMAD R3, R3, R17, R0 ;  /* 0x0000001103037224 */ /* 0x000fc800078e0200 */
[----:B------:R-:W-:Y:S01]  /*22000*/  IMAD.IADD R3, R5, 0x1, R3 ;  /* 0x0000000105037824 */ /* 0x000fe200078e0203 */
[----:B------:R-:W4:Y:S04]  /*22010*/  LDC R12, c[0x0][0x608] ;  /* 0x00018200ff0c7b82 */ /* 0x000f280000000800 */
[-C--:B0-----:R-:W-:Y:S02]  /*22020*/  SHF.R.U64 R8, R4, R6.reuse, R3 ;  /* 0x0000000604087219 */ /* 0x081fe40000001203 */
[----:B------:R-:W-:Y:S02]  /*22030*/  I2FP.F32.U32 R4, R11 ;  /* 0x0000000b00047245 */ /* 0x000fe40000201000 */
[----:B------:R-:W0:Y:S01]  /*22040*/  LDC R7, c[0x0][0x658] ;  /* 0x00019600ff077b82 */ /* 0x000e220000000800 */
[----:B-1----:R-:W-:Y:S01]  /*22050*/  ISETP.NE.U32.AND P0, PT, R20, RZ, PT ;  /* 0x000000ff1400720c */ /* 0x002fe20003f05070 */
[----:B---3--:R-:W-:Y:S01]  /*22060*/  IMAD.MOV R0, RZ, RZ, -R9 ;  /* 0x000000ffff007224 */ /* 0x008fe200078e0a09 */
[----:B------:R-:W-:Y:S01]  /*22070*/  SHF.R.U32.HI R3, RZ, R6, R3 ;  /* 0x00000006ff037219 */ /* 0x000fe20000011603 */
[----:B------:R-:W-:Y:S01]  /*22080*/  FMUL R4, R4, UR4 ;  /* 0x0000000404047c20 */ /* 0x000fe20008400000 */
[----:B------:R-:W-:Y:S01]  /*22090*/  ISETP.NE.AND.EX P0, PT, R21, RZ, PT, P0 ;  /* 0x000000ff1500720c */ /* 0x000fe20003f05300 */
[----:B------:R-:W-:-:S02]  /*220a0*/  IMAD.MOV.U32 R6, RZ, RZ, -0x1 ;  /* 0xffffffffff067424 */ /* 0x000fc400078e00ff */
[----:B------:R-:W1:Y:S01]  /*220b0*/  LDC R14, c[0x0][0x148] ;  /* 0x00005200ff0e7b82 */ /* 0x000e620000000800 */
[----:B--2---:R-:W-:Y:S02]  /*220c0*/  IMAD R18, R13, R0, R2 ;  /* 0x000000000d127224 */ /* 0x004fe400078e0202 */
[----:B------:R-:W-:-:S05]  /*220d0*/  IMAD.MOV.U32 R2, RZ, RZ, 0x1 ;  /* 0x00000001ff027424 */ /* 0x000fca00078e00ff */
[----:B------:R-:W2:Y:S01]  /*220e0*/  LDC R16, c[0x0][0x600] ;  /* 0x00018000ff107b82 */ /* 0x000ea20000000800 */
[-CC-:B----4-:R-:W-:Y:S02]  /*220f0*/  SHF.R.U64 R13, R8, R12.reuse, R3.reuse ;  /* 0x0000000c080d7219 */ /* 0x190fe40000001203 */
[----:B------:R-:W-:Y:S02]  /*22100*/  SHF.R.U32.HI R0, RZ, R12, R3 ;  /* 0x0000000cff007219 */ /* 0x000fe40000011603 */
[----:B------:R3:W4:Y:S03]  /*22110*/  F2I.U32.TRUNC.NTZ R12, R4 ;  /* 0x00000004000c7305 */ /* 0x000726000020f000 */
[----:B------:R-:W1:Y:S01]  /*22120*/  LDC R17, c[0x0][0x648] ;  /* 0x00019200ff117b82 */ /* 0x000e620000000800 */
[-C--:B0-----:R-:W-:Y:S02]  /*22130*/  SHF.R.U64 R15, R13, R7.reuse, R0 ;  /* 0x000000070d0f7219 */ /* 0x081fe40000001200 */
[----:B------:R-:W-:-:S02]  /*22140*/  SHF.L.U32 R6, R6, R7, RZ ;  /* 0x0000000706067219 */ /* 0x000fc400000006ff */
[-C--:B------:R-:W-:Y:S01]  /*22150*/  SHF.L.U32 R22, R2, R7.reuse, RZ ;  /* 0x0000000702167219 */ /* 0x080fe200000006ff */
[----:B------:R-:W-:Y:S01]  /*22160*/  IMAD.MOV.U32 R2, RZ, RZ, R15 ;  /* 0x000000ffff027224 */ /* 0x000fe200078e000f */
[----:B------:R-:W-:Y:S01]  /*22170*/  SHF.R.U32.HI R3, RZ, R7, R0 ;  /* 0x00000007ff037219 */ /* 0x000fe20000011600 */
[----:B------:R-:W0:Y:S01]  /*22180*/  LDC R19, c[0x0][0x638] ;  /* 0x00018e00ff137b82 */ /* 0x000e220000000800 */
[----:B------:R-:W-:-:S07]  /*22190*/  LOP3.LUT R24, RZ, R6, RZ, 0x33, !PT ;  /* 0x00000006ff187212 */ /* 0x000fce00078e33ff */
        /* <DEDUP_REMOVED lines=12> */
.L_x_553:
[----:B-1----:R-:W-:Y:S01]  /*22260*/  SHF.R.U64 R3, R2, R17, R3 ;  /* 0x0000001102037219 */ /* 0x002fe20000001203 */
[----:B--2---:R-:W-:Y:S01]  /*22270*/  VIADD R7, R16, 0xffffffff ;  /* 0xffffffff10077836 */ /* 0x004fe20000000000 */
[----:B------:R-:W-:Y:S01]  /*22280*/  LOP3.LUT R0, R13, R24, RZ, 0xc0, !PT ;  /* 0x000000180d007212 */ /* 0x000fe200078ec0ff */
[----:B------:R-:W-:Y:S02]  /*22290*/  IMAD.MOV R12, RZ, RZ, -R12 ;  /* 0x000000ffff0c7224 */ /* 0x000fe400078e0a0c */
[----:B------:R-:W-:Y:S02]  /*222a0*/  IMAD.MOV R2, RZ, RZ, -R3 ;  /* 0x000000ffff027224 */ /* 0x000fe400078e0a03 */
[----:B------:R-:W-:Y:S01]  /*222b0*/  IMAD R5, R22, R3, R0 ;  /* 0x0000000316057224 */ /* 0x000fe200078e0200 */
[----:B------:R-:W-:Y:S01]  /*222c0*/  LOP3.LUT R3, R8, R7, RZ, 0xc0, !PT ;  /* 0x0000000708037212 */ /* 0x000fe200078ec0ff */
[----:B------:R-:W-:Y:S02]  /*222d0*/  @P4 IMAD R18, R14, R12, R11 ;  /* 0x0000000c0e124224 */ /* 0x000fe400078e020b */
[----:B0-----:R-:W-:-:S02]  /*222e0*/  IMAD R0, R2, R19, R15 ;  /* 0x0000001302007224 */ /* 0x001fc400078e020f */
[----:B------:R-:W-:Y:S02]  /*222f0*/  IMAD.MOV.U32 R4, RZ, RZ, 0x1 ;  /* 0x00000001ff047424 */ /* 0x000fe400078e00ff */
[----:B------:R-:W-:Y:S02]  /*22300*/  IMAD R5, R5, R23, R18 ;  /* 0x0000001705057224 */ /* 0x000fe400078e0212 */
[----:B------:R-:W-:Y:S01]  /*22310*/  IMAD R2, R0, R16, R3 ;  /* 0x0000001000027224 */ /* 0x000fe200078e0203 */
[----:B------:R-:W-:-:S04]  /*22320*/  PRMT R0, R4, 0x7610, R0 ;  /* 0x0000761004007816 */ /* 0x000fc80000000000 */
[----:B------:R-:W-:Y:S02]  /*22330*/  SEL R4, R2, R5, !P4 ;  /* 0x0000000502047207 */ /* 0x000fe40006000000 */
[----:B------:R-:W-:-:S07]  /*22340*/  SEL R5, R5, R2, !P4 ;  /* 0x0000000205057207 */ /* 0x000fce0006000000 */
.L_x_551:
[----:B------:R-:W-:-:S08]  /*22350*/  NOP ;  /* 0x0000000000007918 */ /* 0x000fd00000000000 */
[----:B------:R-:W0:-:S00]  /*22360*/  USETMAXREG.DEALLOC.CTAPOOL 0x18 ;  /* 0x00000018000079c8 */ /* 0x000e0000080e0500 */
[----:B------:R-:W-:-:S13]  /*22370*/  ISETP.NE.AND P0, PT, RZ, UR8, PT ;  /* 0x00000008ff007c0c */ /* 0x000fda000bf05270 */
[----:B------:R-:W-:Y:S05]  /*22380*/  @P0 EXIT ;  /* 0x000000000000094d */ /* 0x000fea0003800000 */
[----:B0-----:R-:W-:Y:S01]  /*22390*/  LOP3.LUT P0, RZ, R0, 0xff, RZ, 0xc0, !PT ;  /* 0x000000ff00ff7812 */ /* 0x001fe2000780c0ff */
[----:B------:R-:W-:Y:S02]  /*223a0*/  IMAD.MOV.U32 R6, RZ, RZ, 0x1 ;  /* 0x00000001ff067424 */ /* 0x000fe400078e00ff */
[----:B------:R-:W-:-:S10]  /*223b0*/  IMAD.MOV.U32 R7, RZ, RZ, RZ ;  /* 0x000000ffff077224 */ /* 0x000fd400078e00ff */
[----:B------:R-:W-:Y:S05]  /*223c0*/  @!P0 BRA `(.L_x_554) ;  /* 0x0000000c00448947 */ /* 0x000fea0003800000 */
[----:B------:R-:W0:Y:S01]  /*223d0*/  LDC R0, c[0x0][0x28c] ;  /* 0x0000a300ff007b82 */ /* 0x000e220000000800 */
[----:B------:R-:W1:Y:S01]  /*223e0*/  S2R R2, SR_TID.X ;  /* 0x0000000000027919 */ /* 0x000e620000002100 */
[----:B------:R-:W-:Y:S01]  /*223f0*/  ULDC UR5, c[0x0][0x658] ;  /* 0x0001960000057ab9 */ /* 0x000fe20000000800 */
[----:B------:R-:W-:Y:S01]  /*22400*/  UMOV UR7, 0xffffffff ;  /* 0xffffffff00077882 */ /* 0x000fe20000000000 */
[----:B------:R-:W-:Y:S01]  /*22410*/  ULDC UR6, c[0x0][0xc] ;  /* 0x0000030000067ab9 */ /* 0x000fe20000000800 */
[----:B------:R-:W-:Y:S01]  /*22420*/  USHF.L.U32 UR8, UR7, UR5, URZ ;  /* 0x0000000507087299 */ /* 0x000fe2000800063f */
[----:B------:R-:W-:Y:S01]  /*22430*/  BSSY B0, `(.L_x_554) ;  /* 0x00000ca000007945 */ /* 0x000fe20003800000 */
[----:B------:R-:W-:Y:S01]  /*22440*/  UMOV UR9, 0x1 ;  /* 0x0000000100097882 */ /* 0x000fe20000000000 */
[----:B------:R-:W-:Y:S01]  /*22450*/  ULDC UR7, c[0x0][0x10] ;  /* 0x0000040000077ab9 */ /* 0x000fe20000000800 */
[----:B------:R-:W-:Y:S01]  /*22460*/  USHF.L.U32 UR18, UR9, UR5, URZ ;  /* 0x0000000509127299 */ /* 0x000fe2000800063f */
[----:B------:R-:W-:Y:S01]  /*22470*/  IMAD.MOV.U32 R9, RZ, RZ, 0x1 ;  /* 0x00000001ff097424 */ /* 0x000fe200078e00ff */
[----:B------:R-:W-:Y:S01]  /*22480*/  UIMAD.WIDE.U32 UR6, UR6, UR7, URZ ;  /* 0x00000007060672a5 */ /* 0x000fe2000f8e003f */
[----:B------:R-:W-:Y:S01]  /*22490*/  IMAD.MOV.U32 R6, RZ, RZ, 0x1 ;  /* 0x00000001ff067424 */ /* 0x000fe200078e00ff */
[----:B------:R-:W-:Y:S01]  /*224a0*/  ULDC UR5, c[0x0][0x14] ;  /* 0x0000050000057ab9 */ /* 0x000fe20000000800 */
[----:B------:R-:W-:Y:S01]  /*224b0*/  IMAD.MOV.U32 R7, RZ, RZ, RZ ;  /* 0x000000ffff077224 */ /* 0x000fe200078e00ff */
[----:B------:R-:W-:-:S02]  /*224c0*/  UIMAD.WIDE.U32 UR20, UR6, UR5, URZ ;  /* 0x00000005061472a5 */ /* 0x000fc4000f8e003f */
[----:B------:R-:W-:Y:S01]  /*224d0*/  UIMAD UR16, UR7, UR5, URZ ;  /* 0x00000005071072a4 */ /* 0x000fe2000f8e023f */
[----:B------:R-:W-:Y:S01]  /*224e0*/  ULDC UR4, c[0x0][0x600] ;  /* 0x0001800000047ab9 */ /* 0x000fe20000000800 */
[----:B------:R-:W-:Y:S02]  /*224f0*/  ULOP3.LUT UR24, UR13, 0x2, URZ, 0xfc, !UPT ;  /* 0x000000020d187892 */ /* 0x000fe4000f8efc3f */
[----:B------:R-:W-:Y:S01]  /*22500*/  UIADD3 UR4, UR4, -0x1, URZ ;  /* 0xffffffff04047890 */ /* 0x000fe2000fffe03f */
[----:B0-----:R-:W-:Y:S01]  /*22510*/  VIADD R0, R0, 0x1f ;  /* 0x0000001f00007836 */ /* 0x001fe20000000000 */
[----:B------:R-:W-:Y:S02]  /*22520*/  ULOP3.LUT UR17, URZ, UR8, URZ, 0x33, !UPT ;  /* 0x000000083f117292 */ /* 0x000fe4000f8e333f */
[----:B------:R-:W-:Y:S02]  /*22530*/  UIADD3 UR16, UR21, UR16, URZ ;  /* 0x0000001015107290 */ /* 0x000fe4000fffe03f */
[----:B------:R-:W-:Y:S01]  /*22540*/  SHF.R.S32.HI R3, RZ, 0x1f, R0 ;  /* 0x0000001fff037819 */ /* 0x000fe20000011400 */
[----:B------:R-:W-:-:S03]  /*22550*/  ULDC.64 UR22, c[0x0][0x198] ;  /* 0x0000660000167ab9 */ /* 0x000fc60000000a00 */
[----:B------:R-:W-:Y:S02]  /*22560*/  LEA.HI R0, R3, R0, RZ, 0x5 ;  /* 0x0000000003007211 */ /* 0x000fe400078f28ff */
[C---:B-1----:R-:W-:Y:S02]  /*22570*/  LOP3.LUT P2, RZ, R2.reuse, 0x7f, RZ, 0xc0, !PT ;  /* 0x0000007f02ff7812 */ /* 0x042fe4000784c0ff */
[----:B------:R-:W-:Y:S02]  /*22580*/  SHF.R.S32.HI R0, RZ, 0x5, R0 ;  /* 0x00000005ff007819 */ /* 0x000fe40000011400 */
[----:B------:R-:W-:-:S03]  /*22590*/  LOP3.LUT P0, RZ, R2, 0x1f, RZ, 0xc0, !PT ;  /* 0x0000001f02ff7812 */ /* 0x000fc6000780c0ff */
[----:B------:R-:W-:Y:S01]  /*225a0*/  VIADD R14, R0, 0x1 ;  /* 0x00000001000e7836 */ /* 0x000fe20000000000 */
[----:B------:R-:W-:-:S13]  /*225b0*/  PLOP3.LUT P0, PT, P0, P2, PT, 0x8a, 0x0 ;  /* 0x000000000000781c */ /* 0x000fda0000705172 */
.L_x_566:
[----:B------:R-:W-:-:S03]  /*225c0*/  UMOV UR5, 0xffffffff ;  /* 0xffffffff00057882 */ /* 0x000fc60000000000 */
[----:B------:R-:W-:Y:S05]  /*225d0*/  BRA.DIV UR5, `(.L_x_555) ;  /* 0x0000001605247947 */ /* 0x000fea000b800000 */
[----:B------:R-:W-:-:S13]  /*225e0*/  ELECT P1, URZ, PT ;  /* 0x00000000003f782f */ /* 0x000fda0003820000 */
.L_x_587:
[----:B------:R-:W0:Y:S01]  /*225f0*/  LDC R2, c[0x0][0x28c] ;  /* 0x0000a300ff027b82 */ /* 0x000e220000000800 */
[----:B------:R-:W-:Y:S01]  /*22600*/  BSSY B1, `(.L_x_556) ;  /* 0x0000035000017945 */ /* 0x000fe20003800000 */
[----:B0-----:R-:W-:-:S13]  /*22610*/  ISETP.LT.OR P1, PT, R2, 0x1, !P1 ;  /* 0x000000010200780c */ /* 0x001fda0004f21670 */
[----:B------:R-:W-:Y:S05]  /*22620*/  @P1 BRA `(.L_x_557) ;  /* 0x0000000000c81947 */ /* 0x000fea0003800000 */
[----:B------:R-:W-:Y:S02]  /*22630*/  IMAD.SHL.U32 R4, R4, 0x100, RZ ;  /* 0x0000010004047824 */ /* 0x000fe400078e00ff */
[----:B------:R-:W-:Y:S02]  /*22640*/  IMAD.SHL.U32 R5, R5, 0x100, RZ ;  /* 0x0000010005057824 */ /* 0x000fe400078e00ff */
[----:B------:R-:W-:Y:S02]  /*22650*/  IMAD.MOV.U32 R13, RZ, RZ, RZ ;  /* 0x000000ffff0d7224 */ /* 0x000fe400078e00ff */
[----:B------:R-:W-:Y:S02]  /*22660*/  IMAD.MOV.U32 R3, RZ, RZ, R14 ;  /* 0x000000ffff037224 */ /* 0x000fe400078e000e */
[----:B------:R-:W-:Y:S02]  /*22670*/  IMAD.MOV.U32 R2, RZ, RZ, R6 ;  /* 0x000000ffff027224 */ /* 0x000fe400078e0006 */
[----:B------:R-:W-:-:S07]  /*22680*/  IMAD.MOV.U32 R8, RZ, RZ, R7 ;  /* 0x000000ffff087224 */ /* 0x000fce00078e0007 */
.L_x_561:
[----:B------:R-:W0:Y:S01]  /*22690*/  S2R R12, SR_CgaCtaId ;  /* 0x00000000000c7919 */ /* 0x000e220000008800 */
[----:B------:R-:W-:-:S04]  /*226a0*/  MOV R11, 0x400 ;  /* 0x00000400000b7802 */ /* 0x000fc80000000f00 */
[----:B0-----:R-:W-:Y:S02]  /*226b0*/  LEA R15, R12, R11, 0x18 ;  /* 0x0000000b0c0f7211 */ /* 0x001fe400078ec0ff */
[----:B------:R-:W-:Y:S01]  /*226c0*/  SHF.L.U32 R11, R2, 0x1f, RZ ;  /* 0x0000001f020b7819 */ /* 0x000fe200000006ff */
[----:B------:R-:W0:Y:S02]  /*226d0*/  @!P2 LDC R12, c[0x0][0x500] ;  /* 0x00014000ff0cab82 */ /* 0x000e240000000800 */
[----:B------:R-:W-:-:S04]  /*226e0*/  IMAD R16, R8, 0x8, R15 ;  /* 0x0000000808107824 */ /* 0x000fc800078e020f */
[----:B------:R-:W1:Y:S02]  /*226f0*/  SYNCS.PHASECHK.TRANS64.TRYWAIT P1, [R16+URZ+0x70], R11 ;  /* 0x0000700b100075a7 */ /* 0x000e64000802017f */
[----:B-1----:R-:W-:Y:S05]  /*22700*/  @!P1 BRA `(.L_x_558) ;  /* 0x0000001000f89947 */ /* 0x002fea0003800000 */
.L_x_588:
[----:B------:R-:W-:Y:S01]  /*22710*/  UPRMT UR5, UR24, 0x9910, URZ ;  /* 0x0000991018057896 */ /* 0x000fe2000800003f */
[----:B0-----:R0:W-:Y:S03]  /*22720*/  @!P2 SYNCS.ARRIVE.TRANS64 RZ, [R16+URZ], R12 ;  /* 0x0000000c10ffa9a7 */ /* 0x0011e6000800003f */
[----:B------:R-:W-:-:S06]  /*22730*/  UISETP.NE.AND UP0, UPT, UR5, 0x2, UPT ;  /* 0x000000020500788c */ /* 0x000fcc000bf05270 */
[----:B------:R-:W-:-:S13]  /*22740*/  PLOP3.LUT P1, PT, PT, PT, UP0, 0x80, 0x0 ;  /* 0x000000000000781c */ /* 0x000fda0003f2f008 */
[----:B0-----:R-:W-:Y:S05]  /*22750*/  @P1 BRA `(.L_x_559) ;  /* 0x0000000000041947 */ /* 0x001fea0003800000 */
[----:B------:R-:W-:Y:S01]  /*22760*/  BPT.TRAP 0x1 ;  /* 0x000000040000795c */ /* 0x000fe20000300000 */
.L_x_559:
[----:B------:R-:W-:Y:S05]  /*22770*/  @P0 BRA `(.L_x_560) ;  /* 0x0000000000040947 */ /* 0x000fea0003800000 */
[----:B------:R-:W-:Y:S01]  /*22780*/  BPT.TRAP 0x1 ;  /* 0x000000040000795c */ /* 0x000fe20000300000 */
.L_x_560:
[----:B------:R-:W-:Y:S01]  /*22790*/  IMAD R15, R8, 0x2000, R15 ;  /* 0x00002000080f7824 */ /* 0x000fe200078e020f */
[----:B------:R-:W-:Y:S01]  /*227a0*/  R2UR UR9, R16 ;  /* 0x00000000100972ca */ /* 0x000fe200000e0000 */
[----:B------:R-:W-:Y:S01]  /*227b0*/  VIADD R3, R3, 0xffffffff ;  /* 0xffffffff03037836 */ /* 0x000fe20000000000 */
[----:B------:R-:W-:Y:S01]  /*227c0*/  UIADD3 UR6, UP0, UR22, 0xf0, URZ ;  /* 0x000000f016067890 */ /* 0x000fe2000ff1e03f */
[----:B------:R-:W-:Y:S01]  /*227d0*/  R2UR UR11, R5 ;  /* 0x00000000050b72ca */ /* 0x000fe200000e0000 */
[----:B------:R-:W-:Y:S01]  /*227e0*/  UIADD3 UR26, UP1, UR22, 0x1f0, URZ ;  /* 0x000001f0161a7890 */ /* 0x000fe2000ff3e03f */
[----:B------:R-:W-:Y:S01]  /*227f0*/  R2UR UR5, R15 ;  /* 0x000000000f0572ca */ /* 0x000fe200000e0000 */
[----:B------:R-:W-:Y:S01]  /*22800*/  UIADD3.X UR7, URZ, UR23, URZ, UP0, !UPT ;  /* 0x000000173f077290 */ /* 0x000fe200087fe43f */
[----:B------:R-:W-:Y:S01]  /*22810*/  R2UR UR10, R13 ;  /* 0x000000000d0a72ca */ /* 0x000fe200000e0000 */
[----:B------:R-:W-:Y:S01]  /*22820*/  VIADD R8, R8, 0x1 ;  /* 0x0000000108087836 */ /* 0x000fe20000000000 */
[----:B------:R-:W-:Y:S01]  /*22830*/  R2UR UR12, R10 ;  /* 0x000000000a0c72ca */ /* 0x000fe200000e0000 */
[----:B------:R-:W-:Y:S01]  /*22840*/  UIADD3.X UR27, URZ, UR23, URZ, UP1, !UPT ;  /* 0x000000173f1b7290 */ /* 0x000fe20008ffe43f */
[----:B------:R-:W-:Y:S01]  /*22850*/  R2UR UR19, R4 ;  /* 0x00000000041372ca */ /* 0x000fe200000e0000 */
[----:B------:R-:W-:Y:S01]  /*22860*/  UMOV UR14, 0x0 ;  /* 0x00000000000e7882 */ /* 0x000fe20000000000 */
[----:B------:R-:W-:Y:S01]  /*22870*/  ISETP.GT.AND P3, PT, R3, 0x1, PT ;  /* 0x000000010300780c */ /* 0x000fe20003f64270 */
[----:B------:R-:W-:Y:S01]  /*22880*/  UMOV UR15, 0x10000000 ;  /* 0x10000000000f7882 */ /* 0x000fe20000000000 */
[----:B------:R-:W-:Y:S01]  /*22890*/  ISETP.NE.AND P1, PT, R8, 0xe, PT ;  /* 0x0000000e0800780c */ /* 0x000fe20003f25270 */
[----:B------:R-:W-:-:S02]  /*228a0*/  VIADD R13, R13, 0x20 ;  /* 0x000000200d0d7836 */ /* 0x000fc40000000000 */
[----:B------:R-:W-:Y:S01]  /*228b0*/  UIADD3 UR8, UR5, 0x200, URZ ;  /* 0x0000020005087890 */ /* 0x000fe2000fffe03f */
[----:B-1----:R-:W-:Y:S01]  /*228c0*/  SEL R11, RZ, 0x1, P1 ;  /* 0x00000001ff0b7807 */ /* 0x002fe20000800000 */
[----:B------:R-:W-:Y:S01]  /*228d0*/  UIADD3 UR5, UR5, 0x1c200, URZ ;  /* 0x0001c20005057890 */ /* 0x000fe2000fffe03f */
[----:B------:R-:W-:Y:S02]  /*228e0*/  SEL R8, R8, RZ, P1 ;  /* 0x000000ff08087207 */ /* 0x000fe40000800000 */
[----:B------:R-:W-:-:S04]  /*228f0*/  LOP3.LUT R2, R2, R11, RZ, 0x3c, !PT ;  /* 0x0000000b02027212 */ /* 0x000fc800078e3cff */
[----:B------:R0:W-:Y:S02]  /*22900*/  UTMALDG.3D [UR8], [UR6], desc[UR14] ;  /* 0x00000e08060075b4 */ /* 0x0001e40008011000 */
[----:B0-----:R-:W-:Y:S01]  /*22910*/  UMOV UR8, UR5 ;  /* 0x0000000500087c82 */ /* 0x001fe20008000000 */
[----:B------:R-:W-:Y:S02]  /*22920*/  UMOV UR11, UR19 ;  /* 0x00000013000b7c82 */ /* 0x000fe40008000000 */
[----:B------:R0:W-:Y:S02]  /*22930*/  UTMALDG.3D [UR8], [UR26], desc[UR14] ;  /* 0x00000e081a0075b4 */ /* 0x0001e40008011000 */
[----:B0-----:R-:W-:Y:S05]  /*22940*/  @P3 BRA `(.L_x_561) ;  /* 0xfffffffc00503947 */ /* 0x001fea000383ffff */
.L_x_557:
[----:B------:R-:W-:Y:S05]  /*22950*/  BSYNC B1 ;  /* 0x0000000000017941 */ /* 0x000fea0003800000 */
.L_x_556:
[----:B------:R-:W2:Y:S01]  /*22960*/  LDL.LU R16, [R1+0x458] ;  /* 0x0004580001107983 */ /* 0x000ea20000300800 */
[----:B------:R-:W-:Y:S01]  /*22970*/  LOP3.LUT P1, RZ, R9, 0xff, RZ, 0xc0, !PT ;  /* 0x000000ff09ff7812 */ /* 0x000fe2000782c0ff */
[C---:B------:R-:W-:Y:S01]  /*22980*/  IMAD.IADD R4, R0.reuse, 0x1, R7 ;  /* 0x0000000100047824 */ /* 0x040fe200078e0207 */
[----:B------:R-:W-:Y:S01]  /*22990*/  ULDC.64 UR6, c[0x0][0x650] ;  /* 0x0001940000067ab9 */ /* 0x000fe20000000a00 */
[----:B------:R-:W3:Y:S01]  /*229a0*/  LDL.LU R15, [R1+0x45c] ;  /* 0x00045c00010f7983 */ /* 0x000ee20000300800 */
[----:B------:R-:W-:Y:S01]  /*229b0*/  ISETP.GE.U32.AND P3, PT, R0, 0xe, PT ;  /* 0x0000000e0000780c */ /* 0x000fe20003f66070 */
[----:B------:R-:W-:Y:S01]  /*229c0*/  BSSY B1, `(.L_x_562) ;  /* 0x000006e000017945 */ /* 0x000fe20003800000 */
[----:B------:R-:W-:Y:S01]  /*229d0*/  IMAD.MOV.U32 R10, RZ, RZ, -0x1 ;  /* 0xffffffffff0a7424 */ /* 0x000fe200078e00ff */
[----:B------:R-:W-:-:S06]  /*229e0*/  PRMT R9, RZ, 0x7610, R9 ;  /* 0x00007610ff097816 */ /* 0x000fcc0000000009 */
[----:B------:R-:W0:Y:S01]  /*229f0*/  @P1 S2R R3, SR_CgaCtaId ;  /* 0x0000000000031919 */ /* 0x000e220000008800 */
[----:B------:R-:W-:-:S04]  /*22a00*/  @P1 MOV R2, 0x400 ;  /* 0x0000040000021802 */ /* 0x000fc80000000f00 */
[----:B0-----:R-:W-:-:S04]  /*22a10*/  @P1 LEA R2, R3, R2, 0x18 ;  /* 0x0000000203021211 */ /* 0x001fc800078ec0ff */
[----:B------:R0:W-:Y:S01]  /*22a20*/  @P1 SYNCS.ARRIVE.TRANS64.A1T0 RZ, [R2+URZ+0xf8], RZ ;  /* 0x0000f8ff02ff19a7 */ /* 0x0001e2000810003f */
[----:B------:R-:W-:-:S04]  /*22a30*/  ISETP.GT.U32.AND P1, PT, R4, 0xd, PT ;  /* 0x0000000d0400780c */ /* 0x000fc80003f24070 */
[----:B------:R-:W-:Y:S02]  /*22a40*/  ISETP.LT.U32.AND P1, PT, R0, 0xe, P1 ;  /* 0x0000000e0000780c */ /* 0x000fe40000f21070 */
[----:B0-----:R-:W-:-:S05]  /*22a50*/  SHF.R.U32.HI R2, RZ, 0x1, R4 ;  /* 0x00000001ff027819 */ /* 0x001fca0000011604 */
[----:B------:R-:W-:-:S05]  /*22a60*/  IMAD.WIDE.U32 R2, R2, -0x6db6db6d, RZ ;  /* 0x9249249302027825 */ /* 0x000fca00078e00ff */
[----:B------:R-:W-:Y:S02]  /*22a70*/  SHF.R.U32.HI R5, RZ, 0x2, R3 ;  /* 0x00000002ff057819 */ /* 0x000fe40000011603 */
[----:B------:R-:W-:Y:S02]  /*22a80*/  SEL R3, RZ, 0x1, !P1 ;  /* 0x00000001ff037807 */ /* 0x000fe40004800000 */
[----:B------:R-:W-:Y:S01]  /*22a90*/  PRMT R2, RZ, 0x7610, R2 ;  /* 0x00007610ff027816 */ /* 0x000fe20000000002 */
[----:B------:R-:W-:Y:S01]  /*22aa0*/  IMAD R7, R5, -0xe, R4 ;  /* 0xfffffff205077824 */ /* 0x000fe200078e0204 */
[----:B------:R-:W-:Y:S01]  /*22ab0*/  LOP3.LUT R6, R6, R3, RZ, 0x3c, !PT ;  /* 0x0000000306067212 */ /* 0x000fe200078e3cff */
[----:B------:R-:W-:-:S03]  /*22ac0*/  IMAD.MOV.U32 R4, RZ, RZ, -0x1 ;  /* 0xffffffffff047424 */ /* 0x000fc600078e00ff */
[----:B------:R-:W-:Y:S01]  /*22ad0*/  @P3 LOP3.LUT R6, R6, 0x1, R5, 0x78, !PT ;  /* 0x0000000106063812 */ /* 0x000fe200078e7805 */
[----:B------:R-:W-:Y:S01]  /*22ae0*/  IMAD.MOV.U32 R5, RZ, RZ, -0x1 ;  /* 0xffffffffff057424 */ /* 0x000fe200078e00ff */
[----:B---3--:R-:W-:-:S04]  /*22af0*/  IADD3 R15, P1, R15, UR20, RZ ;  /* 0x000000140f0f7c10 */ /* 0x008fc8000ff3e0ff */
[----:B--2---:R-:W-:Y:S01]  /*22b00*/  IADD3.X R16, R16, UR16, RZ, P1, !PT ;  /* 0x0000001010107c10 */ /* 0x004fe20008ffe4ff */
[----:B------:R0:W-:Y:S01]  /*22b10*/  STL [R1+0x45c], R15 ;  /* 0x00045c0f01007387 */ /* 0x0001e20000100800 */
[----:B------:R-:W-:-:S03]  /*22b20*/  ISETP.GE.U32.AND P1, PT, R15, UR6, PT ;  /* 0x000000060f007c0c */ /* 0x000fc6000bf26070 */
[----:B------:R0:W-:Y:S01]  /*22b30*/  STL [R1+0x458], R16 ;  /* 0x0004581001007387 */ /* 0x0001e20000100800 */
[----:B------:R-:W-:-:S13]  /*22b40*/  ISETP.GE.U32.AND.EX P1, PT, R16, UR7, PT, P1 ;  /* 0x0000000710007c0c */ /* 0x000fda000bf26110 */
[----:B0-----:R-:W-:Y:S05]  /*22b50*/  @P1 BRA `(.L_x_563) ;  /* 0x0000000400501947 */ /* 0x001fea0003800000 */
[----:B------:R-:W0:Y:S01]  /*22b60*/  S2R R8, SR_CTAID.X ;  /* 0x0000000000087919 */ /* 0x000e220000002500 */
[----:B------:R-:W-:Y:S01]  /*22b70*/  ULDC UR5, c[0x0][0x150] ;  /* 0x0000540000057ab9 */ /* 0x000fe20000000800 */
[----:B------:R-:W1:Y:S01]  /*22b80*/  LDC R3, c[0x0][0x144] ;  /* 0x00005100ff037b82 */ /* 0x000e620000000800 */
[----:B------:R-:W-:Y:S01]  /*22b90*/  ULDC.64 UR6, c[0x0][0x628] ;  /* 0x00018a0000067ab9 */ /* 0x000fe20000000a00 */
[----:B------:R-:W2:Y:S01]  /*22ba0*/  S2R R5, SR_CTAID.Y ;  /* 0x0000000000057919 */ /* 0x000ea20000002600 */
[----:B------:R-:W-:Y:S01]  /*22bb0*/  ISETP.NE.U32.AND P1, PT, RZ, UR6, PT ;  /* 0x00000006ff007c0c */ /* 0x000fe2000bf25070 */
[----:B------:R-:W-:-:S03]  /*22bc0*/  ULDC UR8, c[0x0][0x630] ;  /* 0x00018c0000087ab9 */ /* 0x000fc60000000800 */
[----:B------:R-:W-:Y:S01]  /*22bd0*/  ISETP.NE.AND.EX P1, PT, RZ, UR7, PT, P1 ;  /* 0x00000007ff007c0c */ /* 0x000fe2000bf25310 */
[----:B------:R-:W3:Y:S01]  /*22be0*/  LDC R12, c[0x0][0x148] ;  /* 0x00005200ff0c7b82 */ /* 0x000ee20000000800 */
[----:B0-----:R-:W-:Y:S02]  /*22bf0*/  I2FP.F32.U32 R2, R8 ;  /* 0x0000000800027245 */ /* 0x001fe40000201000 */
[----:B--2---:R-:W-:-:S03]  /*22c00*/  I2FP.F32.U32 R4, R5 ;  /* 0x0000000500047245 */ /* 0x004fc60000201000 */
[----:B------:R-:W-:Y:S01]  /*22c10*/  FMUL R2, R2, UR5 ;  /* 0x0000000502027c20 */ /* 0x000fe20008400000 */
[----:B------:R-:W-:Y:S02]  /*22c20*/  ULDC UR5, c[0x0][0x154] ;  /* 0x0000550000057ab9 */ /* 0x000fe40000000800 */
[----:B------:R-:W-:-:S03]  /*22c30*/  FMUL R10, R4, UR5 ;  /* 0x00000005040a7c20 */ /* 0x000fc60008400000 */
[----:B------:R-:W0:Y:S08]  /*22c40*/  F2I.U32.TRUNC.NTZ R2, R2 ;  /* 0x0000000200027305 */ /* 0x000e30000020f000 */
[----:B------:R-:W2:Y:S01]  /*22c50*/  F2I.U32.TRUNC.NTZ R10, R10 ;  /* 0x0000000a000a7305 */ /* 0x000ea2000020f000 */
[----:B0-----:R-:W-:Y:S02]  /*22c60*/  IMAD.MOV R4, RZ, RZ, -R2 ;  /* 0x000000ffff047224 */ /* 0x001fe400078e0a02 */
[----:B------:R-:W-:-:S02]  /*22c70*/  IMAD.MOV.U32 R2, RZ, RZ, R15 ;  /* 0x000000ffff027224 */ /* 0x000fc400078e000f */
[----:B-1----:R-:W-:Y:S02]  /*22c80*/  IMAD R8, R3, R4, R8 ;  /* 0x0000000403087224 */ /* 0x002fe400078e0208 */
[----:B--2---:R-:W-:-:S04]  /*22c90*/  IMAD.MOV R3, RZ, RZ, -R10 ;  /* 0x000000ffff037224 */ /* 0x004fc800078e0a0a */
[----:B---3--:R-:W-:Y:S02]  /*22ca0*/  @P4 IMAD R8, R12, R3, R5 ;  /* 0x000000030c084224 */ /* 0x008fe400078e0205 */
[----:B------:R-:W-:Y:S01]  /*22cb0*/  IMAD.MOV.U32 R3, RZ, RZ, R16 ;  /* 0x000000ffff037224 */ /* 0x000fe200078e0010 */
[----:B------:R-:W-:Y:S06]  /*22cc0*/  @!P1 BRA `(.L_x_564) ;  /* 0x0000000000289947 */ /* 0x000fec0003800000 */
[----:B------:R-:W-:Y:S02]  /*22cd0*/  ULDC UR5, c[0x0][0x634] ;  /* 0x00018d0000057ab9 */ /* 0x000fe40000000800 */
[----:B------:R-:W-:-:S05]  /*22ce0*/  IADD3 R3, P1, R15, UR5, RZ ;  /* 0x000000050f037c10 */ /* 0x000fca000ff3e0ff */
[----:B------:R-:W-:-:S04]  /*22cf0*/  IMAD.X R11, RZ, RZ, R16, P1 ;  /* 0x000000ffff0b7224 */ /* 0x000fc800008e0610 */
[----:B------:R-:W-:-:S04]  /*22d00*/  IMAD.WIDE.U32 R4, R11, UR6, RZ ;  /* 0x000000060b047c25 */ /* 0x000fc8000f8e00ff */
[----:B------:R-:W-:-:S04]  /*22d10*/  IMAD.WIDE.U32 R4, P1, R3, UR7, R4 ;  /* 0x0000000703047c25 */ /* 0x000fc8000f820004 */
[----:B------:R-:W-:-:S04]  /*22d20*/  IMAD.WIDE.U32 R2, R3, UR6, RZ ;  /* 0x0000000603027c25 */ /* 0x000fc8000f8e00ff */
[----:B------:R-:W-:Y:S01]  /*22d30*/  IMAD.MOV.U32 R2, RZ, RZ, R5 ;  /* 0x000000ffff027224 */ /* 0x000fe200078e0005 */
[----:B------:R-:W-:Y:S01]  /*22d40*/  IADD3 RZ, P3, R3, R4, RZ ;  /* 0x0000000403ff7210 */ /* 0x000fe20007f7e0ff */
[----:B------:R-:W-:-:S04]  /*22d50*/  IMAD.X R3, RZ, RZ, RZ, P1 ;  /* 0x000000ffff037224 */ /* 0x000fc800008e06ff */
[----:B------:R-:W-:-:S08]  /*22d60*/  IMAD.WIDE.U32.X R2, R11, UR7, R2, P3 ;  /* 0x000000070b027c25 */ /* 0x000fd000098e0402 */
.L_x_564:
[--C-:B------:R-:W-:Y:S01]  /*22d70*/  SHF.R.U64 R10, R2, UR8, R3.reuse ;  /* 0x00000008020a7c19 */ /* 0x100fe20008001203 */
[----:B------:R-:W-:Y:S01]  /*22d80*/  ULDC.64 UR6, c[0x0][0x620] ;  /* 0x0001880000067ab9 */ /* 0x000fe20000000a00 */
[----:B------:R-:W-:Y:S01]  /*22d90*/  SHF.R.U32.HI R2, RZ, UR8, R3 ;  /* 0x00000008ff027c19 */ /* 0x000fe20008011603 */
[----:B------:R-:W-:Y:S01]  /*22da0*/  IMAD.MOV.U32 R3, RZ, RZ, R16 ;  /* 0x000000ffff037224 */ /* 0x000fe200078e0010 */
[----:B------:R-:W-:Y:S01]  /*22db0*/  IADD3 R11, P1, RZ, -R10, RZ ;  /* 0x8000000aff0b7210 */ /* 0x000fe20007f3e0ff */
[----:B------:R-:W-:-:S04]  /*22dc0*/  ULDC UR5, c[0x0][0x618] ;  /* 0x0001860000057ab9 */ /* 0x000fc80000000800 */
[----:B------:R-:W-:-:S04]  /*22dd0*/  IMAD.X R2, RZ, RZ, ~R2, P1 ;  /* 0x000000ffff027224 */ /* 0x000fc800008e0e02 */
[----:B------:R-:W-:-:S04]  /*22de0*/  IMAD R2, R2, UR6, RZ ;  /* 0x0000000602027c24 */ /* 0x000fc8000f8e02ff */
[----:B------:R-:W-:Y:S02]  /*22df0*/  IMAD R5, R11, UR7, R2 ;  /* 0x000000070b057c24 */ /* 0x000fe4000f8e0202 */
[----:B------:R-:W-:-:S04]  /*22e00*/  IMAD.MOV.U32 R2, RZ, RZ, R15 ;  /* 0x000000ffff027224 */ /* 0x000fc800078e000f */
[----:B------:R-:W-:Y:S01]  /*22e10*/  IMAD.WIDE.U32 R2, R11, UR6, R2 ;  /* 0x000000060b027c25 */ /* 0x000fe2000f8e0002 */
[----:B------:R-:W-:Y:S02]  /*22e20*/  ULDC.64 UR6, c[0x0][0x640] ;  /* 0x0001900000067ab9 */ /* 0x000fe40000000a00 */
[----:B------:R-:W-:Y:S01]  /*22e30*/  ISETP.NE.U32.AND P1, PT, RZ, UR6, PT ;  /* 0x00000006ff007c0c */ /* 0x000fe2000bf25070 */
[----:B------:R-:W-:-:S03]  /*22e40*/  IMAD.IADD R3, R3, 0x1, R5 ;  /* 0x0000000103037824 */ /* 0x000fc600078e0205 */
[----:B------:R-:W-:Y:S02]  /*22e50*/  ISETP.NE.AND.EX P1, PT, RZ, UR7, PT, P1 ;  /* 0x00000007ff007c0c */ /* 0x000fe4000bf25310 */
[--C-:B------:R-:W-:Y:S02]  /*22e60*/  SHF.R.U64 R11, R2, UR5, R3.reuse ;  /* 0x00000005020b7c19 */ /* 0x100fe40008001203 */
[----:B------:R-:W-:Y:S01]  /*22e70*/  SHF.R.U32.HI R2, RZ, UR5, R3 ;  /* 0x00000005ff027c19 */ /* 0x000fe20008011603 */
[----:B------:R-:W-:-:S03]  /*22e80*/  ULDC UR5, c[0x0][0x608] ;  /* 0x0001820000057ab9 */ /* 0x000fc60000000800 */
[--C-:B------:R-:W-:Y:S02]  /*22e90*/  SHF.R.U64 R12, R11, UR5, R2.reuse ;  /* 0x000000050b0c7c19 */ /* 0x100fe40008001202 */
[----:B------:R-:W-:Y:S01]  /*22ea0*/  SHF.R.U32.HI R3, RZ, UR5, R2 ;  /* 0x00000005ff037c19 */ /* 0x000fe20008011602 */
[----:B------:R-:W-:-:S03]  /*22eb0*/  ULDC UR5, c[0x0][0x658] ;  /* 0x0001960000057ab9 */ /* 0x000fc60000000800 */
[--C-:B------:R-:W-:Y:S02]  /*22ec0*/  SHF.R.U64 R13, R12, UR5, R3.reuse ;  /* 0x000000050c0d7c19 */ /* 0x100fe40008001203 */
[----:B------:R-:W-:-:S03]  /*22ed0*/  SHF.R.U32.HI R15, RZ, UR5, R3 ;  /* 0x00000005ff0f7c19 */ /* 0x000fc60008011603 */
[----:B------:R-:W-:Y:S02]  /*22ee0*/  IMAD.MOV.U32 R2, RZ, RZ, R13 ;  /* 0x000000ffff027224 */ /* 0x000fe400078e000d */
        /* <DEDUP_REMOVED lines=12> */
.L_x_565:
[----:B------:R-:W-:Y:S01]  /*22fb0*/  ULDC UR5, c[0x0][0x648] ;  /* 0x0001920000057ab9 */ /* 0x000fe20000000800 */
[----:B------:R-:W-:Y:S02]  /*22fc0*/  LOP3.LUT R12, R12, UR17, RZ, 0xc0, !PT ;  /* 0x000000110c0c7c12 */ /* 0x000fe4000f8ec0ff */
[----:B------:R-:W-:Y:S01]  /*22fd0*/  SHF.R.U64 R3, R2, UR5, R3 ;  /* 0x0000000502037c19 */ /* 0x000fe20008001203 */
[----:B------:R-:W-:-:S04]  /*22fe0*/  ULDC UR5, c[0x0][0x638] ;  /* 0x00018e0000057ab9 */ /* 0x000fc80000000800 */
[----:B------:R-:W-:Y:S02]  /*22ff0*/  IMAD.MOV R2, RZ, RZ, -R3 ;  /* 0x000000ffff027224 */ /* 0x000fe400078e0a03 */
[----:B------:R-:W-:Y:S02]  /*23000*/  IMAD R5, R3, UR18, R12 ;  /* 0x0000001203057c24 */ /* 0x000fe4000f8e020c */
[----:B------:R-:W-:Y:S01]  /*23010*/  IMAD R13, R2, UR5, R13 ;  /* 0x00000005020d7c24 */ /* 0x000fe2000f8e020d */
[----:B------:R-:W-:Y:S01]  /*23020*/  ULDC UR5, c[0x0][0x610] ;  /* 0x0001840000057ab9 */ /* 0x000fe20000000800 */
[----:B------:R-:W-:Y:S01]  /*23030*/  LOP3.LUT R2, R11, UR4, RZ, 0xc0, !PT ;  /* 0x000000040b027c12 */ /* 0x000fe2000f8ec0ff */
[----:B------:R-:W-:Y:S01]  /*23040*/  IMAD R8, R5, UR5, R8 ;  /* 0x0000000505087c24 */ /* 0x000fe2000f8e0208 */
[----:B------:R-:W-:-:S03]  /*23050*/  ULDC UR5, c[0x0][0x600] ;  /* 0x0001800000057ab9 */ /* 0x000fc60000000800 */
[----:B------:R-:W-:Y:S02]  /*23060*/  IMAD R13, R13, UR5, R2 ;  /* 0x000000050d0d7c24 */ /* 0x000fe4000f8e0202 */
[----:B------:R-:W-:-:S03]  /*23070*/  IMAD.MOV.U32 R2, RZ, RZ, 0x1 ;  /* 0x00000001ff027424 */ /* 0x000fc600078e00ff */
[----:B------:R-:W-:Y:S02]  /*23080*/  SEL R4, R13, R8, !P4 ;  /* 0x000000080d047207 */ /* 0x000fe40006000000 */
[----:B------:R-:W-:-:S07]  /*23090*/  SEL R5, R8, R13, !P4 ;  /* 0x0000000d08057207 */ /* 0x000fce0006000000 */
.L_x_563:
[----:B------:R-:W-:Y:S05]  /*230a0*/  BSYNC B1 ;  /* 0x0000000000017941 */ /* 0x000fea0003800000 */
.L_x_562:
[----:B------:R-:W-:-:S13]  /*230b0*/  LOP3.LUT P1, RZ, R2, 0xff, RZ, 0xc0, !PT ;  /* 0x000000ff02ff7812 */ /* 0x000fda000782c0ff */
[----:B------:R-:W-:Y:S05]  /*230c0*/  @P1 BRA `(.L_x_566) ;  /* 0xfffffff4003c1947 */ /* 0x000fea000383ffff */
[----:B------:R-:W-:Y:S05]  /*230d0*/  BSYNC B0 ;  /* 0x0000000000007941 */ /* 0x000fea0003800000 */
.L_x_554:
[----:B------:R-:W-:-:S03]  /*230e0*/  UMOV UR5, 0xffffffff ;  /* 0xffffffff00057882 */ /* 0x000fc60000000000 */
[----:B------:R-:W-:Y:S05]  /*230f0*/  BRA.DIV UR5, `(.L_x_567) ;  /* 0x0000000a05907947 */ /* 0x000fea000b800000 */
[----:B------:R-:W-:-:S13]  /*23100*/  ELECT P0, URZ, PT ;  /* 0x00000000003f782f */ /* 0x000fda0003800000 */
.L_x_591:
[----:B------:R-:W-:Y:S04]  /*23110*/  BSSY B0, `(.L_x_568) ;  /* 0x0000086000007945 */ /* 0x000fe80003800000 */
[----:B------:R-:W-:Y:S05]  /*23120*/  @!P0 BRA `(.L_x_569) ;  /* 0x0000000800108947 */ /* 0x000fea0003800000 */
[----:B------:R-:W-:-:S04]  /*23130*/  ULOP3.LUT UR5, UR13, 0x2, URZ, 0xfc, !UPT ;  /* 0x000000020d057892 */ /* 0x000fc8000f8efc3f */
[----:B------:R-:W-:-:S06]  /*23140*/  UISETP.NE.AND UP0, UPT, UR5, 0x3, UPT ;  /* 0x000000030500788c */ /* 0x000fcc000bf05270 */
[----:B------:R-:W-:-:S13]  /*23150*/  PLOP3.LUT P0, PT, PT, PT, UP0, 0x80, 0x0 ;  /* 0x000000000000781c */ /* 0x000fda0003f0f008 */
[----:B------:R-:W-:Y:S05]  /*23160*/  @!P0 BRA `(.L_x_570) ;  /* 0x0000000000048947 */ /* 0x000fea0003800000 */
[----:B------:R-:W-:Y:S01]  /*23170*/  BPT.TRAP 0x1 ;  /* 0x000000040000795c */ /* 0x000fe20000300000 */
.L_x_570:
[----:B------:R-:W0:Y:S01]  /*23180*/  S2R R3, SR_CgaCtaId ;  /* 0x0000000000037919 */ /* 0x000e220000008800 */
[----:B------:R-:W-:Y:S02]  /*23190*/  MOV R0, 0x400 ;  /* 0x0000040000007802 */ /* 0x000fe40000000f00 */
[----:B------:R-:W-:Y:S02]  /*231a0*/  SHF.L.U32 R2, R6, 0x1f, RZ ;  /* 0x0000001f06027819 */ /* 0x000fe400000006ff */
[----:B0-----:R-:W-:-:S05]  /*231b0*/  LEA R0, R3, R0, 0x18 ;  /* 0x0000000003007211 */ /* 0x001fca00078ec0ff */
[----:B------:R-:W-:-:S04]  /*231c0*/  VIADD R0, R0, 0x70 ;  /* 0x0000007000007836 */ /* 0x000fc80000000000 */
[----:B------:R-:W-:-:S04]  /*231d0*/  IMAD R3, R7, 0x8, R0 ;  /* 0x0000000807037824 */ /* 0x000fc800078e0200 */
[----:B------:R-:W0:Y:S02]  /*231e0*/  SYNCS.PHASECHK.TRANS64.TRYWAIT P0, [R3+URZ], R2 ;  /* 0x00000002030075a7 */ /* 0x000e24000800017f */
[----:B0-----:R-:W-:Y:S05]  /*231f0*/  @!P0 BRA `(.L_x_571) ;  /* 0x0000000800748947 */ /* 0x001fea0003800000 */
.L_x_592:
[----:B------:R-:W-:-:S05]  /*23200*/  VIADD R7, R7, 0x1 ;  /* 0x0000000107077836 */ /* 0x000fca0000000000 */
[----:B------:R-:W-:-:S04]  /*23210*/  ISETP.NE.AND P0, PT, R7, 0xe, PT ;  /* 0x0000000e0700780c */ /* 0x000fc80003f05270 */
[----:B0-----:R-:W-:Y:S02]  /*23220*/  SEL R3, RZ, 0x1, P0 ;  /* 0x00000001ff037807 */ /* 0x001fe40000000000 */
[----:B------:R-:W-:Y:S02]  /*23230*/  SEL R7, R7, RZ, P0 ;  /* 0x000000ff07077207 */ /* 0x000fe40000000000 */
[----:B------:R-:W-:-:S03]  /*23240*/  LOP3.LUT R6, R6, R3, RZ, 0x3c, !PT ;  /* 0x0000000306067212 */ /* 0x000fc600078e3cff */
[----:B------:R-:W-:Y:S01]  /*23250*/  IMAD R3, R7, 0x8, R0 ;  /* 0x0000000807037824 */ /* 0x000fe200078e0200 */
[----:B------:R-:W-:-:S04]  /*23260*/  SHF.L.U32 R2, R6, 0x1f, RZ ;  /* 0x0000001f06027819 */ /* 0x000fc800000006ff */
[----:B------:R-:W0:Y:S02]  /*23270*/  SYNCS.PHASECHK.TRANS64.TRYWAIT P0, [R3+URZ], R2 ;  /* 0x00000002030075a7 */ /* 0x000e24000800017f */
[----:B0-----:R-:W-:Y:S05]  /*23280*/  @!P0 BRA `(.L_x_572) ;  /* 0x0000000800648947 */ /* 0x001fea0003800000 */
.L_x_593:
[----:B0-----:R-:W-:-:S05]  /*23290*/  VIADD R2, R7, 0x1 ;  /* 0x0000000107027836 */ /* 0x001fca0000000000 */
[----:B------:R-:W-:-:S04]  /*232a0*/  ISETP.NE.AND P0, PT, R2, 0xe, PT ;  /* 0x0000000e0200780c */ /* 0x000fc80003f05270 */
[----:B------:R-:W-:Y:S02]  /*232b0*/  SEL R3, RZ, 0x1, P0 ;  /* 0x00000001ff037807 */ /* 0x000fe40000000000 */
[----:B------:R-:W-:Y:S02]  /*232c0*/  SEL R5, R2, RZ, P0 ;  /* 0x000000ff02057207 */ /* 0x000fe40000000000 */
[----:B------:R-:W-:-:S03]  /*232d0*/  LOP3.LUT R6, R6, R3, RZ, 0x3c, !PT ;  /* 0x0000000306067212 */ /* 0x000fc600078e3cff */
[----:B------:R-:W-:Y:S01]  /*232e0*/  IMAD R3, R5, 0x8, R0 ;  /* 0x0000000805037824 */ /* 0x000fe200078e0200 */
[----:B------:R-:W-:-:S04]  /*232f0*/  SHF.L.U32 R2, R6, 0x1f, RZ ;  /* 0x0000001f06027819 */ /* 0x000fc800000006ff */
[----:B------:R-:W0:Y:S02]  /*23300*/  SYNCS.PHASECHK.TRANS64.TRYWAIT P0, [R3+URZ], R2 ;  /* 0x00000002030075a7 */ /* 0x000e24000800017f */
[----:B0-----:R-:W-:Y:S05]  /*23310*/  @!P0 BRA `(.L_x_573) ;  /* 0x0000000800548947 */ /* 0x001fea0003800000 */
.L_x_594:
        /* <DEDUP_REMOVED lines=9> */
.L_x_595:
        /* <DEDUP_REMOVED lines=9> */
.L_x_596:
        /* <DEDUP_REMOVED lines=9> */
.L_x_597:
        /* <DEDUP_REMOVED lines=9> */
.L_x_598:
        /* <DEDUP_REMOVED lines=9> */
.L_x_599:
        /* <DEDUP_REMOVED lines=9> */
.L_x_600:
        /* <DEDUP_REMOVED lines=9> */
.L_x_601:
        /* <DEDUP_REMOVED lines=9> */
.L_x_602:
        /* <DEDUP_REMOVED lines=9> */
.L_x_603:
        /* <DEDUP_REMOVED lines=9> */
.L_x_604:
[----:B0-----:R-:W-:-:S05]  /*238c0*/  VIADD R2, R5, 0x1 ;  /* 0x0000000105027836 */ /* 0x001fca0000000000 */
[----:B------:R-:W-:-:S04]  /*238d0*/  ISETP.NE.AND P0, PT, R2, 0xe, PT ;  /* 0x0000000e0200780c */ /* 0x000fc80003f05270 */
[----:B------:R-:W-:Y:S02]  /*238e0*/  SEL R4, RZ, 0x1, P0 ;  /* 0x00000001ff047807 */ /* 0x000fe40000000000 */
[----:B------:R-:W-:Y:S02]  /*238f0*/  SEL R3, R2, RZ, P0 ;  /* 0x000000ff02037207 */ /* 0x000fe40000000000 */
[----:B------:R-:W-:-:S03]  /*23900*/  LOP3.LUT R4, R7, R4, RZ, 0x3c, !PT ;  /* 0x0000000407047212 */ /* 0x000fc600078e3cff */
[----:B------:R-:W-:Y:S01]  /*23910*/  IMAD R3, R3, 0x8, R0 ;  /* 0x0000000803037824 */ /* 0x000fe200078e0200 */
[----:B------:R-:W-:-:S07]  /*23920*/  SHF.L.U32 R0, R4, 0x1f, RZ ;  /* 0x0000001f04007819 */ /* 0x000fce00000006ff */
.L_x_584:
[----:B0-----:R0:W1:Y:S02]  /*23930*/  SYNCS.PHASECHK.TRANS64.TRYWAIT P0, [R3+URZ], R0 ;  /* 0x00000000030075a7 */ /* 0x001064000800017f */
[----:B-1----:R-:W-:Y:S05]  /*23940*/  @!P0 NANOSLEEP.SYNCS 0x989680 ;  /* 0x009896800000895d */ /* 0x002fea0003900000 */
[----:B------:R-:W1:Y:S02]  /*23950*/  @!P0 SYNCS.PHASECHK.TRANS64 P0, [R3+URZ], R0 ;  /* 0x00000000030085a7 */ /* 0x000e64000800007f */
[----:B-1----:R-:W-:Y:S05]  /*23960*/  @!P0 BRA `(.L_x_584) ;  /* 0xfffffffc00f08947 */ /* 0x002fea000383ffff */
.L_x_569:
[----:B------:R-:W-:Y:S05]  /*23970*/  BSYNC B0 ;  /* 0x0000000000007941 */ /* 0x000fea0003800000 */
.L_x_568:
[----:B------:R-:W-:Y:S05]  /*23980*/  EXIT ;  /* 0x000000000000794d */ /* 0x000fea0003800000 */
.L_x_18:
[----:B-1----:R-:W-:-:S04]  /*23990*/  IMAD.U32 R3, RZ, RZ, UR7 ;  /* 0x00000007ff037e24 */ /* 0x002fc8000f8e00ff */
[----:B------:R1:W4:Y:S03]  /*239a0*/  SYNCS.PHASECHK.TRANS64.TRYWAIT P0, [R3+URZ], R0 ;  /* 0x00000000030075a7 */ /* 0x000326000800017f */
[----:B----4-:R-:W-:Y:S05]  /*239b0*/  @!P0 NANOSLEEP.SYNCS 0x989680 ;  /* 0x009896800000895d */ /* 0x010fea0003900000 */
[----:B------:R-:W4:Y:S02]  /*239c0*/  @!P0 SYNCS.PHASECHK.TRANS64 P0, [R3+URZ], R0 ;  /* 0x00000000030085a7 */ /* 0x000f24000800007f */
[----:B----4-:R-:W-:Y:S05]  /*239d0*/  @!P0 BRA `(.L_x_18) ;  /* 0xfffffffc00ec8947 */ /* 0x010fea000383ffff */
[----:B------:R-:W-:Y:S05]  /*239e0*/  BRA `(.L_x_17) ;  /* 0xfffffdf000b07947 */ /* 0x000fea000383ffff */
.L_x_24:
[----:B-----5:R4:W-:Y:S02]  /*239f0*/  STL [R1+0x470], R0 ;  /* 0x0004700001007387 */ /* 0x0209e40000100800 */
[----:B----4-:R-:W-:-:S04]  /*23a00*/  IMAD.U32 R0, RZ, RZ, UR15 ;  /* 0x0000000fff007e24 */ /* 0x010fc8000f8e00ff */
[----:B------:R4:W0:Y:S03]  /*23a10*/  SYNCS.PHASECHK.TRANS64.TRYWAIT P0, [R0+URZ], R3 ;  /* 0x00000003000075a7 */ /* 0x000826000800017f */
[----:B0-----:R-:W-:Y:S05]  /*23a20*/  @!P0 NANOSLEEP.SYNCS 0x989680 ;  /* 0x009896800000895d */ /* 0x001fea0003900000 */
[----:B------:R4:W0:Y:S02]  /*23a30*/  @!P0 SYNCS.PHASECHK.TRANS64 P0, [R0+URZ], R3 ;  /* 0x00000003000085a7 */ /* 0x000824000800007f */
[----:B----4-:R4:W5:Y:S02]  /*23a40*/  LDL.LU R0, [R1+0x470] ;  /* 0x0004700001007983 */ /* 0x0109640000300800 */
[----:B0---4-:R-:W-:Y:S05]  /*23a50*/  @!P0 BRA `(.L_x_24) ;  /* 0xfffffffc00e48947 */ /* 0x011fea000383ffff */
[----:B------:R-:W-:Y:S05]  /*23a60*/  BRA `(.L_x_23) ;  /* 0xfffffe2800907947 */ /* 0x000fea000383ffff */
.L_x_555:
[----:B------:R-:W-:Y:S01]  /*23a70*/  BSSY B1, `(.L_x_585) ;  /* 0x0000006000017945 */ /* 0x000fe20003800000 */
[----:B------:R-:W-:-:S07]  /*23a80*/  IMAD.MOV.U32 R2, RZ, RZ, -0x1 ;  /* 0xffffffffff027424 */ /* 0x000fce00078e00ff */
[----:B------:R-:W-:Y:S05]  /*23a90*/  WARPSYNC.COLLECTIVE R2, `(.L_x_586) ;  /* 0x00000000020c7348 */ /* 0x000fea0003c00000 */
[----:B------:R-:W-:Y:S02]  /*23aa0*/  ELECT P1, UR62, PT ;  /* 0x00000000003e782f */ /* 0x000fe40003820000 */
[----:B------:R-:W-:Y:S01]  /*23ab0*/  MOV R2, UR62 ;  /* 0x0000003e00027c02 */ /* 0x000fe20008000f00 */
[----:B------:R-:W-:Y:S10]  /*23ac0*/  ENDCOLLECTIVE ;  /* 0x000000000000791b */ /* 0x000ff40003800000 */
.L_x_586:
[----:B------:R-:W-:Y:S05]  /*23ad0*/  BSYNC B1 ;  /* 0x0000000000017941 */ /* 0x000fea0003800000 */
.L_x_585:
[----:B------:R-:W-:Y:S05]  /*23ae0*/  BRA `(.L_x_587) ;  /* 0xffffffe800c07947 */ /* 0x000fea000383ffff */
.L_x_558:
[----:B-1----:R1:W2:Y:S02]  /*23af0*/  SYNCS.PHASECHK.TRANS64.TRYWAIT P1, [R16+URZ+0x70], R11 ;  /* 0x0000700b100075a7 */ /* 0x0022a4000802017f */
[----:B--2---:R-:W-:Y:S05]  /*23b00*/  @!P1 NANOSLEEP.SYNCS 0x989680 ;  /* 0x009896800000995d */ /* 0x004fea0003900000 */
[----:B------:R-:W2:Y:S02]  /*23b10*/  @!P1 SYNCS.PHASECHK.TRANS64 P1, [R16+URZ+0x70], R11 ;  /* 0x0000700b100095a7 */ /* 0x000ea4000802007f */
[----:B--2---:R-:W-:Y:S05]  /*23b20*/  @!P1 BRA `(.L_x_558) ;  /* 0xfffffffc00f09947 */ /* 0x004fea000383ffff */
[----:B------:R-:W-:Y:S05]  /*23b30*/  BRA `(.L_x_588) ;  /* 0xffffffe800f47947 */ /* 0x000fea000383ffff */
.L_x_567:
[----:B------:R-:W-:Y:S01]  /*23b40*/  BSSY B0, `(.L_x_589) ;  /* 0x0000006000007945 */ /* 0x000fe20003800000 */
[----:B------:R-:W-:-:S07]  /*23b50*/  IMAD.MOV.U32 R2, RZ, RZ, -0x1 ;  /* 0xffffffffff027424 */ /* 0x000fce00078e00ff */
[----:B------:R-:W-:Y:S05]  /*23b60*/  WARPSYNC.COLLECTIVE R2, `(.L_x_590) ;  /* 0x00000000020c7348 */ /* 0x000fea0003c00000 */
[----:B------:R-:W-:Y:S02]  /*23b70*/  ELECT P1, UR62, PT ;  /* 0x00000000003e782f */ /* 0x000fe40003820000 */
[----:B------:R-:W-:Y:S01]  /*23b80*/  MOV R2, UR62 ;  /* 0x0000003e00027c02 */ /* 0x000fe20008000f00 */
[----:B------:R-:W-:Y:S10]  /*23b90*/  ENDCOLLECTIVE ;  /* 0x000000000000791b */ /* 0x000ff40003800000 */
.L_x_590:
[----:B------:R-:W-:Y:S05]  /*23ba0*/  BSYNC B0 ;  /* 0x0000000000007941 */ /* 0x000fea0003800000 */
.L_x_589:
[----:B------:R-:W-:Y:S01]  /*23bb0*/  PLOP3.LUT P0, PT, P1, PT, PT, 0x80, 0x0 ;  /* 0x000000000000781c */ /* 0x000fe20000f0f070 */
[----:B------:R-:W-:-:S12]  /*23bc0*/  BRA `(.L_x_591) ;  /* 0xfffffff400507947 */ /* 0x000fd8000383ffff */
.L_x_571:
[----:B0-----:R0:W1:Y:S02]  /*23bd0*/  SYNCS.PHASECHK.TRANS64.TRYWAIT P0, [R3+URZ], R2 ;  /* 0x00000002030075a7 */ /* 0x001064000800017f */
[----:B-1----:R-:W-:Y:S05]  /*23be0*/  @!P0 NANOSLEEP.SYNCS 0x989680 ;  /* 0x009896800000895d */ /* 0x002fea0003900000 */
[----:B------:R-:W1:Y:S02]  /*23bf0*/  @!P0 SYNCS.PHASECHK.TRANS64 P0, [R3+URZ], R2 ;  /* 0x00000002030085a7 */ /* 0x000e64000800007f */
[----:B-1----:R-:W-:Y:S05]  /*23c00*/  @!P0 BRA `(.L_x_571) ;  /* 0xfffffffc00f08947 */ /* 0x002fea000383ffff */
[----:B------:R-:W-:Y:S05]  /*23c10*/  BRA `(.L_x_592) ;  /* 0xfffffff400787947 */ /* 0x000fea000383ffff */
.L_x_572:
[----:B0-----:R0:W1:Y:S02]  /*23c20*/  SYNCS.PHASECHK.TRANS64.TRYWAIT P0, [R3+URZ], R2 ;  /* 0x00000002030075a7 */ /* 0x001064000800017f */
[----:B-1----:R-:W-:Y:S05]  /*23c30*/  @!P0 NANOSLEEP.SYNCS 0x989680 ;  /* 0x009896800000895d */ /* 0x002fea0003900000 */
[----:B------:R-:W1:Y:S02]  /*23c40*/  @!P0 SYNCS.PHASECHK.TRANS64 P0, [R3+URZ], R2 ;  /* 0x00000002030085a7 */ /* 0x000e64000800007f */
[----:B-1----:R-:W-:Y:S05]  /*23c50*/  @!P0 BRA `(.L_x_572) ;  /* 0xfffffffc00f08947 */ /* 0x002fea000383ffff */
[----:B------:R-:W-:Y:S05]  /*23c60*/  BRA `(.L_x_593) ;  /* 0xfffffff400887947 */ /* 0x000fea000383ffff */
.L_x_573:
[----:B0-----:R0:W1:Y:S02]  /*23c70*/  SYNCS.PHASECHK.TRANS64.TRYWAIT P0, [R3+URZ], R2 ;  /* 0x00000002030075a7 */ /* 0x001064000800017f */
[----:B-1----:R-:W-:Y:S05]  /*23c80*/  @!P0 NANOSLEEP.SYNCS 0x989680 ;  /* 0x009896800000895d */ /* 0x002fea0003900000 */
[----:B------:R-:W1:Y:S02]  /*23c90*/  @!P0 SYNCS.PHASECHK.TRANS64 P0, [R3+URZ], R2 ;  /* 0x00000002030085a7 */ /* 0x000e64000800007f */
[----:B-1----:R-:W-:Y:S05]  /*23ca0*/  @!P0 BRA `(.L_x_573) ;  /* 0xfffffffc00f08947 */ /* 0x002fea000383ffff */
[----:B------:R-:W-:Y:S05]  /*23cb0*/  BRA `(.L_x_594) ;  /* 0xfffffff400987947 */ /* 0x000fea000383ffff */
.L_x_574:
[----:B0-----:R0:W1:Y:S02]  /*23cc0*/  SYNCS.PHASECHK.TRANS64.TRYWAIT P0, [R3+URZ], R2 ;  /* 0x00000002030075a7 */ /* 0x001064000800017f */
[----:B-1----:R-:W-:Y:S05]  /*23cd0*/  @!P0 NANOSLEEP.SYNCS 0x989680 ;  /* 0x009896800000895d */ /* 0x002fea0003900000 */
[----:B------:R-:W1:Y:S02]  /*23ce0*/  @!P0 SYNCS.PHASECHK.TRANS64 P0, [R3+URZ], R2 ;  /* 0x00000002030085a7 */ /* 0x000e64000800007f */
[----:B-1----:R-:W-:Y:S05]  /*23cf0*/  @!P0 BRA `(.L_x_574) ;  /* 0xfffffffc00f08947 */ /* 0x002fea000383ffff */
[----:B------:R-:W-:Y:S05]  /*23d00*/  BRA `(.L_x_595) ;  /* 0xfffffff400a87947 */ /* 0x000fea000383ffff */
.L_x_575:
[----:B0-----:R0:W1:Y:S02]  /*23d10*/  SYNCS.PHASECHK.TRANS64.TRYWAIT P0, [R3+URZ], R2 ;  /* 0x00000002030075a7 */ /* 0x001064000800017f */
[----:B-1----:R-:W-:Y:S05]  /*23d20*/  @!P0 NANOSLEEP.SYNCS 0x989680 ;  /* 0x009896800000895d */ /* 0x002fea0003900000 */
[----:B------:R-:W1:Y:S02]  /*23d30*/  @!P0 SYNCS.PHASECHK.TRANS64 P0, [R3+URZ], R2 ;  /* 0x00000002030085a7 */ /* 0x000e64000800007f */
[----:B-1----:R-:W-:Y:S05]  /*23d40*/  @!P0 BRA `(.L_x_575) ;  /* 0xfffffffc00f08947 */ /* 0x002fea000383ffff */
[----:B------:R-:W-:Y:S05]  /*23d50*/  BRA `(.L_x_596) ;  /* 0xfffffff400b87947 */ /* 0x000fea000383ffff */
.L_x_576:
[----:B0-----:R0:W1:Y:S02]  /*23d60*/  SYNCS.PHASECHK.TRANS64.TRYWAIT P0, [R3+URZ], R2 ;  /* 0x00000002030075a7 */ /* 0x001064000800017f */
[----:B-1----:R-:W-:Y:S05]  /*23d70*/  @!P0 NANOSLEEP.SYNCS 0x989680 ;  /* 0x009896800000895d */ /* 0x002fea0003900000 */
[----:B------:R-:W1:Y:S02]  /*23d80*/  @!P0 SYNCS.PHASECHK.TRANS64 P0, [R3+URZ], R2 ;  /* 0x00000002030085a7 */ /* 0x000e64000800007f */
[----:B-1----:R-:W-:Y:S05]  /*23d90*/  @!P0 BRA `(.L_x_576) ;  /* 0xfffffffc00f08947 */ /* 0x002fea000383ffff */
[----:B------:R-:W-:Y:S05]  /*23da0*/  BRA `(.L_x_597) ;  /* 0xfffffff400c87947 */ /* 0x000fea000383ffff */
.L_x_577:
[----:B0-----:R0:W1:Y:S02]  /*23db0*/  SYNCS.PHASECHK.TRANS64.TRYWAIT P0, [R3+URZ], R2 ;  /* 0x00000002030075a7 */ /* 0x001064000800017f */
[----:B-1----:R-:W-:Y:S05]  /*23dc0*/  @!P0 NANOSLEEP.SYNCS 0x989680 ;  /* 0x009896800000895d */ /* 0x002fea0003900000 */
[----:B------:R-:W1:Y:S02]  /*23dd0*/  @!P0 SYNCS.PHASECHK.TRANS64 P0, [R3+URZ], R2 ;  /* 0x00000002030085a7 */ /* 0x000e64000800007f */
[----:B-1----:R-:W-:Y:S05]  /*23de0*/  @!P0 BRA `(.L_x_577) ;  /* 0xfffffffc00f08947 */ /* 0x002fea000383ffff */
[----:B------:R-:W-:Y:S05]  /*23df0*/  BRA `(.L_x_598) ;  /* 0xfffffff400d87947 */ /* 0x000fea000383ffff */
.L_x_578:
[----:B0-----:R0:W1:Y:S02]  /*23e00*/  SYNCS.PHASECHK.TRANS64.TRYWAIT P0, [R3+URZ], R2 ;  /* 0x00000002030075a7 */ /* 0x001064000800017f */
[----:B-1----:R-:W-:Y:S05]  /*23e10*/  @!P0 NANOSLEEP.SYNCS 0x989680 ;  /* 0x009896800000895d */ /* 0x002fea0003900000 */
[----:B------:R-:W1:Y:S02]  /*23e20*/  @!P0 SYNCS.PHASECHK.TRANS64 P0, [R3+URZ], R2 ;  /* 0x00000002030085a7 */ /* 0x000e64000800007f */
[----:B-1----:R-:W-:Y:S05]  /*23e30*/  @!P0 BRA `(.L_x_578) ;  /* 0xfffffffc00f08947 */ /* 0x002fea000383ffff */
[----:B------:R-:W-:Y:S05]  /*23e40*/  BRA `(.L_x_599) ;  /* 0xfffffff400e87947 */ /* 0x000fea000383ffff */
.L_x_579:
[----:B0-----:R0:W1:Y:S02]  /*23e50*/  SYNCS.PHASECHK.TRANS64.TRYWAIT P0, [R3+URZ], R2 ;  /* 0x00000002030075a7 */ /* 0x001064000800017f */
[----:B-1----:R-:W-:Y:S05]  /*23e60*/  @!P0 NANOSLEEP.SYNCS 0x989680 ;  /* 0x009896800000895d */ /* 0x002fea0003900000 */
[----:B------:R-:W1:Y:S02]  /*23e70*/  @!P0 SYNCS.PHASECHK.TRANS64 P0, [R3+URZ], R2 ;  /* 0x00000002030085a7 */ /* 0x000e64000800007f */
[----:B-1----:R-:W-:Y:S05]  /*23e80*/  @!P0 BRA `(.L_x_579) ;  /* 0xfffffffc00f08947 */ /* 0x002fea000383ffff */
[----:B------:R-:W-:Y:S05]  /*23e90*/  BRA `(.L_x_600) ;  /* 0xfffffff400f87947 */ /* 0x000fea000383ffff */
.L_x_580:
[----:B0-----:R0:W1:Y:S02]  /*23ea0*/  SYNCS.PHASECHK.TRANS64.TRYWAIT P0, [R3+URZ], R2 ;  /* 0x00000002030075a7 */ /* 0x001064000800017f */
[----:B-1----:R-:W-:Y:S05]  /*23eb0*/  @!P0 NANOSLEEP.SYNCS 0x989680 ;  /* 0x009896800000895d */ /* 0x002fea0003900000 */
[----:B------:R-:W1:Y:S02]  /*23ec0*/  @!P0 SYNCS.PHASECHK.TRANS64 P0, [R3+URZ], R2 ;  /* 0x00000002030085a7 */ /* 0x000e64000800007f */
[----:B-1----:R-:W-:Y:S05]  /*23ed0*/  @!P0 BRA `(.L_x_580) ;  /* 0xfffffffc00f08947 */ /* 0x002fea000383ffff */
[----:B------:R-:W-:Y:S05]  /*23ee0*/  BRA `(.L_x_601) ;  /* 0xfffffff800087947 */ /* 0x000fea000383ffff */
.L_x_581:
[----:B0-----:R0:W1:Y:S02]  /*23ef0*/  SYNCS.PHASECHK.TRANS64.TRYWAIT P0, [R3+URZ], R2 ;  /* 0x00000002030075a7 */ /* 0x001064000800017f */
[----:B-1----:R-:W-:Y:S05]  /*23f00*/  @!P0 NANOSLEEP.SYNCS 0x989680 ;  /* 0x009896800000895d */ /* 0x002fea0003900000 */
[----:B------:R-:W1:Y:S02]  /*23f10*/  @!P0 SYNCS.PHASECHK.TRANS64 P0, [R3+URZ], R2 ;  /* 0x00000002030085a7 */ /* 0x000e64000800007f */
[----:B-1----:R-:W-:Y:S05]  /*23f20*/  @!P0 BRA `(.L_x_581) ;  /* 0xfffffffc00f08947 */ /* 0x002fea000383ffff */
[----:B------:R-:W-:Y:S05]  /*23f30*/  BRA `(.L_x_602) ;  /* 0xfffffff800187947 */ /* 0x000fea000383ffff */
.L_x_582:
[----:B0-----:R0:W1:Y:S02]  /*23f40*/  SYNCS.PHASECHK.TRANS64.TRYWAIT P0, [R3+URZ], R2 ;  /* 0x00000002030075a7 */ /* 0x001064000800017f */
[----:B-1----:R-:W-:Y:S05]  /*23f50*/  @!P0 NANOSLEEP.SYNCS 0x989680 ;  /* 0x009896800000895d */ /* 0x002fea0003900000 */
[----:B------:R-:W1:Y:S02]  /*23f60*/  @!P0 SYNCS.PHASECHK.TRANS64 P0, [R3+URZ], R2 ;  /* 0x00000002030085a7 */ /* 0x000e64000800007f */
[----:B-1----:R-:W-:Y:S05]  /*23f70*/  @!P0 BRA `(.L_x_582) ;  /* 0xfffffffc00f08947 */ /* 0x002fea000383ffff */
[----:B------:R-:W-:Y:S05]  /*23f80*/  BRA `(.L_x_603) ;  /* 0xfffffff800287947 */ /* 0x000fea000383ffff */
.L_x_583:
[----:B0-----:R0:W1:Y:S02]  /*23f90*/  SYNCS.PHASECHK.TRANS64.TRYWAIT P0, [R3+URZ], R2 ;  /* 0x00000002030075a7 */ /* 0x001064000800017f */
[----:B-1----:R-:W-:Y:S05]  /*23fa0*/  @!P0 NANOSLEEP.SYNCS 0x989680 ;  /* 0x009896800000895d */ /* 0x002fea0003900000 */
[----:B------:R-:W1:Y:S02]  /*23fb0*/  @!P0 SYNCS.PHASECHK.TRANS64 P0, [R3+URZ], R2 ;  /* 0x00000002030085a7 */ /* 0x000e64000800007f */
[----:B-1----:R-:W-:Y:S05]  /*23fc0*/  @!P0 BRA `(.L_x_583) ;  /* 0xfffffffc00f08947 */ /* 0x002fea000383ffff */
[----:B------:R-:W-:Y:S05]  /*23fd0*/  BRA `(.L_x_604) ;  /* 0xfffffff800387947 */ /* 0x000fea000383ffff */
.L_x_605:
[----:B------:R-:W-:-:S00]  /*23fe0*/  BRA `(.L_x_605) ;  /* 0xfffffffc00fc7947 */ /* 0x000fc0000383ffff */
[----:B------:R-:W-:-:S00]  /*23ff0*/  NOP ;  /* 0x0000000000007918 */ /* 0x000fc00000000000 */
        /* <DEDUP_REMOVED lines=8> */
.L_x_606:


//--------------------- .nv.shared._ZN7cutlass13device_kernelINS_4gemm6kernel13GemmUniversalIN4cute5tupleIJiiiiEEENS1_10collective13CollectiveMmaINS1_37MainloopSm90TmaGmmaWarpSpecializedFP8ILi14ENS5_IJNS4_1CILi1EEESB_SB_EEENS1_35KernelTmaWarpSpecializedCooperativeEEENS5_IJNSA_ILi256EEESF_NSA_ILi32EEEEEENS_12float_e4m3_tENS5_IJlSB_lEEESI_SJ_NS4_8TiledMMAINS4_8MMA_AtomIJNS4_4SM904GMMA31MMA_64x256x32_F32E4M3E4M3_SS_TNILNSN_7ScaleInE1ELSP_1EEEEEENS4_6LayoutINS5_IJNSA_ILi2EEESB_SB_EEENS5_IJSB_NSA_ILi0EEESV_EEEEENS5_IJNS4_10UnderscoreESY_SY_EEEEENS4_13SM90_TMA_LOADENS4_14ComposedLayoutINS4_7SwizzleILi1ELi4ELi3EEENS4_18smem_ptr_flag_bitsILi8EEENSS_INS5_IJNSA_ILi8EEESG_EEENS5_IJSG_SB_EEEEEEEvNS4_8identityES11_S1B_vS1C_EENS_8epilogue10collective6detail29Sm90TmaWarpSpecializedAdapterINS1F_15DefaultEpilogueISI_SJ_SJ_NS1E_6thread17LinearCombinationISI_Li1EffLNS1J_9ScaleType4KindE0ELNS_15FloatRoundStyleE2ESI_EENS1_15EpilogueDefaultEEEEEvvEEEEvNT_6ParamsE --------------------------
	.section	.nv.shared._ZN7cutlass13device_kernelINS_4gemm6kernel13GemmUniversalIN4cute5tupleIJiiiiEEENS1_10collective13CollectiveMmaINS1_37MainloopSm90TmaGmmaWarpSpecializedFP8ILi14ENS5_IJNS4_1CILi1EEESB_SB_EEENS1_35KernelTmaWarpSpecializedCooperativeEEENS5_IJNSA_ILi256EEESF_NSA_ILi32EEEEEENS_12float_e4m3_tENS5_IJlSB_lEEESI_SJ_NS4_8TiledMMAINS4_8MMA_AtomIJNS4_4SM904GMMA31MMA_64x256x32_F32E4M3E4M3_SS_TNILNSN_7ScaleInE1ELSP_1EEEEEENS4_6LayoutINS5_IJNSA_ILi2EEESB_SB_EEENS5_IJSB_NSA_ILi0EEESV_EEEEENS5_IJNS4_10UnderscoreESY_SY_EEEEENS4_13SM90_TMA_LOADENS4_14ComposedLayoutINS4_7SwizzleILi1ELi4ELi3EEENS4_18smem_ptr_flag_bitsILi8EEENSS_INS5_IJNSA_ILi8EEESG_EEENS5_IJSG_SB_EEEEEEEvNS4_8identityES11_S1B_vS1C_EENS_8epilogue10collective6detail29Sm90TmaWarpSpecializedAdapterINS1F_15DefaultEpilogueISI_SJ_SJ_NS1E_6thread17LinearCombinationISI_Li1EffLNS1J_9ScaleType4KindE0ELNS_15FloatRoundStyleE2ESI_EENS1_15EpilogueDefaultEEEEEvvEEEEvNT_6ParamsE,"aw",@nobits
	.sectionflags	@""
	.align	16
	.zero		1024


//--------------------- .nv.shared.reserved.0     --------------------------
	.section	.nv.shared.reserved.0,"aw",@nobits
	.weak		__nv_reservedSMEM_offset_0_alias
	.size		__nv_reservedSMEM_offset_0_alias, 0, 0
	.other		__nv_reservedSMEM_offset_0_alias,@"STO_CUDA_RESERVED_SHARED STV_DEFAULT"
__nv_reservedSMEM_offset_0_alias:
	.zero		0


//--------------------- .nv.global                --------------------------
	.section	.nv.global,"aw",@nobits
.nv.global:
	.type		_ZN40_INTERNAL_853ff906_4_k_cu_0192f35c_190324cute1_E,@object
	.size		_ZN40_INTERNAL_853ff906_4_k_cu_0192f35c_190324cute1_E,(_ZN40_INTERNAL_853ff906_4_k_cu_0192f35c_190324cuda3std3__45__cpo6cbeginE - _ZN40_INTERNAL_853ff906_4_k_cu_0192f35c_190324cute1_E)
_ZN40_INTERNAL_853ff906_4_k_cu_0192f35c_190324cute1_E:
	.zero		1
	.type		_ZN40_INTERNAL_853ff906_4_k_cu_0192f35c_190324cuda3std3__45__cpo6cbeginE,@object
	.size		_ZN40_INTERNAL_853ff906_4_k_cu_0192f35c_190324cuda3std3__45__cpo6cbeginE,(_ZN40_INTERNAL_853ff906_4_k_cu_0192f35c_190324cuda3std3__48in_placeE - _ZN40_INTERNAL_853ff906_4_k_cu_0192f35c_190324cuda3std3__45__cpo6cbeginE)
_ZN40_INTERNAL_853ff906_4_k_cu_0192f35c_190324cuda3std3__45__cpo6cbeginE:
	.zero		1
	.type		_ZN40_INTERNAL_853ff906_4_k_cu_0192f35c_190324cuda3std3__48in_placeE,@object
	.size		_ZN40_INTERNAL_853ff906_4_k_cu_0192f35c_190324cuda3std3__48in_placeE,(_ZN40_INTERNAL_853ff906_4_k_cu_0192f35c_190324cuda3std6ranges3__45__cpo9iter_moveE - _ZN40_INTERNAL_853ff906_4_k_cu_0192f35c_190324cuda3std3__48in_placeE)
_ZN40_INTERNAL_853ff906_4_k_cu_0192f35c_190324cuda3std3__48in_placeE:
	.zero		1
	.type		_ZN40_INTERNAL_853ff906_4_k_cu_0192f35c_190324cuda3std6ranges3__45__cpo9iter_moveE,@object
	.size		_ZN40_INTERNAL_853ff906_4_k_cu_0192f35c_190324cuda3std6ranges3__45__cpo9iter_moveE,(_ZN40_INTERNAL_853ff906_4_k_cu_0192f35c_190324cuda3std3__45__cpo5beginE - _ZN40_INTERNAL_853ff906_4_k_cu_0192f35c_190324cuda3std6ranges3__45__cpo9iter_moveE)
_ZN40_INTERNAL_853ff906_4_k_cu_0192f35c_190324cuda3std6ranges3__45__cpo9iter_moveE:
	.zero		1
	.type		_ZN40_INTERNAL_853ff906_4_k_cu_0192f35c_190324cuda3std3__45__cpo5beginE,@object
	.size		_ZN40_INTERNAL_853ff906_4_k_cu_0192f35c_190324cuda3std3__45__cpo5beginE,(_ZN40_INTERNAL_853ff906_4_k_cu_0192f35c_190324cuda3std3__442_GLOBAL__N__853ff906_4_k_cu_0192f35c_190326ignoreE - _ZN40_INTERNAL_853ff906_4_k_cu_0192f35c_190324cuda3std3__45__cpo5beginE)
_ZN40_INTERNAL_853ff906_4_k_cu_0192f35c_190324cuda3std3__45__cpo5beginE:
	.zero		1
	.type		_ZN40_INTERNAL_853ff906_4_k_cu_0192f35c_190324cuda3std3__442_GLOBAL__N__853ff906_4_k_cu_0192f35c_190326ignoreE,@object
	.size		_ZN40_INTERNAL_853ff906_4_k_cu_0192f35c_190324cuda3std3__442_GLOBAL__N__853ff906_4_k_cu_0192f35c_190326ignoreE,(_ZN40_INTERNAL_853ff906_4_k_cu_0192f35c_190324cute7productE - _ZN40_INTERNAL_853ff906_4_k_cu_0192f35c_190324cuda3std3__442_GLOBAL__N__853ff906_4_k_cu_0192f35c_190326ignoreE)
_ZN40_INTERNAL_853ff906_4_k_cu_0192f35c_190324cuda3std3__442_GLOBAL__N__853ff906_4_k_cu_0192f35c_190326ignoreE:
	.zero		1
	.type		_ZN40_INTERNAL_853ff906_4_k_cu_0192f35c_190324cute7productE,@object
	.size		_ZN40_INTERNAL_853ff906_4_k_cu_0192f35c_190324cute7productE,(_ZN40_INTERNAL_853ff906_4_k_cu_0192f35c_190324cuda3std3__45__cpo3endE - _ZN40_INTERNAL_853ff906_4_k_cu_0192f35c_190324cute7productE)
_ZN40_INTERNAL_853ff906_4_k_cu_0192f35c_190324cute7productE:
	.zero		1
	.type		_ZN40_INTERNAL_853ff906_4_k_cu_0192f35c_190324cuda3std3__45__cpo3endE,@object
	.size		_ZN40_INTERNAL_853ff906_4_k_cu_0192f35c_190324cuda3std3__45__cpo3endE,(_ZN40_INTERNAL_853ff906_4_k_cu_0192f35c_190324cuda3std3__419piecewise_constructE - _ZN40_INTERNAL_853ff906_4_k_cu_0192f35c_190324cuda3std3__45__cpo3endE)
_ZN40_INTERNAL_853ff906_4_k_cu_0192f35c_190324cuda3std3__45__cpo3endE:
	.zero		1
	.type		_ZN40_INTERNAL_853ff906_4_k_cu_0192f35c_190324cuda3std3__419piecewise_constructE,@object
	.size		_ZN40_INTERNAL_853ff906_4_k_cu_0192f35c_190324cuda3std3__419piecewise_constructE,(_ZN40_INTERNAL_853ff906_4_k_cu_0192f35c_190324cuda3std3__45__cpo4cendE - _ZN40_INTERNAL_853ff906_4_k_cu_0192f35c_190324cuda3std3__419piecewise_constructE)
_ZN40_INTERNAL_853ff906_4_k_cu_0192f35c_190324cuda3std3__419piecewise_constructE:
	.zero		1
	.type		_ZN40_INTERNAL_853ff906_4_k_cu_0192f35c_190324cuda3std3__45__cpo4cendE,@object
	.size		_ZN40_INTERNAL_853ff906_4_k_cu_0192f35c_190324cuda3std3__45__cpo4cendE,(_ZN40_INTERNAL_853ff906_4_k_cu_0192f35c_190324cuda3std6ranges3__45__cpo4swapE - _ZN40_INTERNAL_853ff906_4_k_cu_0192f35c_190324cuda3std3__45__cpo4cendE)
_ZN40_INTERNAL_853ff906_4_k_cu_0192f35c_190324cuda3std3__45__cpo4cendE:
	.zero		1
	.type		_ZN40_INTERNAL_853ff906_4_k_cu_0192f35c_190324cuda3std6ranges3__45__cpo4swapE,@object
	.size		_ZN40_INTERNAL_853ff906_4_k_cu_0192f35c_190324cuda3std6ranges3__45__cpo4swapE,(.L_7 - _ZN40_INTERNAL_853ff906_4_k_cu_0192f35c_190324cuda3std6ranges3__45__cpo4swapE)
_ZN40_INTERNAL_853ff906_4_k_cu_0192f35c_190324cuda3std6ranges3__45__cpo4swapE:
	.zero		1
.L_7:


//--------------------- .nv.constant0._ZN7cutlass13device_kernelINS_4gemm6kernel13GemmUniversalIN4cute5tupleIJiiiiEEENS1_10collective13CollectiveMmaINS1_37MainloopSm90TmaGmmaWarpSpecializedFP8ILi14ENS5_IJNS4_1CILi1EEESB_SB_EEENS1_35KernelTmaWarpSpecializedCooperativeEEENS5_IJNSA_ILi256EEESF_NSA_ILi32EEEEEENS_12float_e4m3_tENS5_IJlSB_lEEESI_SJ_NS4_8TiledMMAINS4_8MMA_AtomIJNS4_4SM904GMMA31MMA_64x256x32_F32E4M3E4M3_SS_TNILNSN_7ScaleInE1ELSP_1EEEEEENS4_6LayoutINS5_IJNSA_ILi2EEESB_SB_EEENS5_IJSB_NSA_ILi0EEESV_EEEEENS5_IJNS4_10UnderscoreESY_SY_EEEEENS4_13SM90_TMA_LOADENS4_14ComposedLayoutINS4_7SwizzleILi1ELi4ELi3EEENS4_18smem_ptr_flag_bitsILi8EEENSS_INS5_IJNSA_ILi8EEESG_EEENS5_IJSG_SB_EEEEEEEvNS4_8identityES11_S1B_vS1C_EENS_8epilogue10collective6detail29Sm90TmaWarpSpecializedAdapterINS1F_15DefaultEpilogueISI_SJ_SJ_NS1E_6thread17LinearCombinationISI_Li1EffLNS1J_9ScaleType4KindE0ELNS_15FloatRoundStyleE2ESI_EENS1_15EpilogueDefaultEEEEEvvEEEEvNT_6ParamsE --------------------------
	.section	.nv.constant0._ZN7cutlass13device_kernelINS_4gemm6kernel13GemmUniversalIN4cute5tupleIJiiiiEEENS1_10collective13CollectiveMmaINS1_37MainloopSm90TmaGmmaWarpSpecializedFP8ILi14ENS5_IJNS4_1CILi1EEESB_SB_EEENS1_35KernelTmaWarpSpecializedCooperativeEEENS5_IJNSA_ILi256EEESF_NSA_ILi32EEEEEENS_12float_e4m3_tENS5_IJlSB_lEEESI_SJ_NS4_8TiledMMAINS4_8MMA_AtomIJNS4_4SM904GMMA31MMA_64x256x32_F32E4M3E4M3_SS_TNILNSN_7ScaleInE1ELSP_1EEEEEENS4_6LayoutINS5_IJNSA_ILi2EEESB_SB_EEENS5_IJSB_NSA_ILi0EEESV_EEEEENS5_IJNS4_10UnderscoreESY_SY_EEEEENS4_13SM90_TMA_LOADENS4_14ComposedLayoutINS4_7SwizzleILi1ELi4ELi3EEENS4_18smem_ptr_flag_bitsILi8EEENSS_INS5_IJNSA_ILi8EEESG_EEENS5_IJSG_SB_EEEEEEEvNS4_8identityES11_S1B_vS1C_EENS_8epilogue10collective6detail29Sm90TmaWarpSpecializedAdapterINS1F_15DefaultEpilogueISI_SJ_SJ_NS1E_6thread17LinearCombinationISI_Li1EffLNS1J_9ScaleType4KindE0ELNS_15FloatRoundStyleE2ESI_EENS1_15EpilogueDefaultEEEEEvvEEEEvNT_6ParamsE,"a",@progbits
	.sectionflags	@""
	.align	4
.nv.constant0._ZN7cutlass13device_kernelINS_4gemm6kernel13GemmUniversalIN4cute5tupleIJiiiiEEENS1_10collective13CollectiveMmaINS1_37MainloopSm90TmaGmmaWarpSpecializedFP8ILi14ENS5_IJNS4_1CILi1EEESB_SB_EEENS1_35KernelTmaWarpSpecializedCooperativeEEENS5_IJNSA_ILi256EEESF_NSA_ILi32EEEEEENS_12float_e4m3_tENS5_IJlSB_lEEESI_SJ_NS4_8TiledMMAINS4_8MMA_AtomIJNS4_4SM904GMMA31MMA_64x256x32_F32E4M3E4M3_SS_TNILNSN_7ScaleInE1ELSP_1EEEEEENS4_6LayoutINS5_IJNSA_ILi2EEESB_SB_EEENS5_IJSB_NSA_ILi0EEESV_EEEEENS5_IJNS4_10UnderscoreESY_SY_EEEEENS4_13SM90_TMA_LOADENS4_14ComposedLayoutINS4_7SwizzleILi1ELi4ELi3EEENS4_18smem_ptr_flag_bitsILi8EEENSS_INS5_IJNSA_ILi8EEESG_EEENS5_IJSG_SB_EEEEEEEvNS4_8identityES11_S1B_vS1C_EENS_8epilogue10collective6detail29Sm90TmaWarpSpecializedAdapterINS1F_15DefaultEpilogueISI_SJ_SJ_NS1E_6thread17LinearCombinationISI_Li1EffLNS1J_9ScaleType4KindE0ELNS_15FloatRoundStyleE2ESI_EENS1_15EpilogueDefaultEEEEEvvEEEEvNT_6ParamsE:
	.zero		1664


//--------------------- SYMBOLS --------------------------

	.type		.nv.reservedSmem.offset0,@object
	.size		.nv.reservedSmem.offset0,0x4
